	.target	sm_90a

	.elftype	@"ET_EXEC"


//--------------------- .note.nv.tkinfo           --------------------------
	.section	.note.nv.tkinfo,"",@"SHT_NOTE"
	.sectionflags	@"SHF_NOTE_NV_TKINFO"
	.tkinfo
        /*0018*/ 	.word	0x00000002
        /*0030*/ 	.string	""
        /*0030*/ 	.string	"ptxas"
        /*0030*/ 	.string	"Cuda compilation tools, release 13.0, V13.0.88"
        /*0030*/ 	.string	"Build cuda_13.0.r13.0/compiler.36424714_0"
        /*0030*/ 	.string	"-arch sm_90a -m 64 "



//--------------------- .note.nv.cuinfo           --------------------------
	.section	.note.nv.cuinfo,"",@"SHT_NOTE"
	.sectionflags	@"SHF_NOTE_NV_CUINFO"
        /*0018*/ 	.short	0x0002
        /*001a*/ 	.short	0x005a
        /*001c*/ 	.short	0x0082
	.zero		2


//--------------------- .nv.info                  --------------------------
	.section	.nv.info,"",@"SHT_CUDA_INFO"
	.align	4


	//----- nvinfo : EIATTR_REGCOUNT
	.align		4
        /*0000*/ 	.byte	0x04, 0x2f
        /*0002*/ 	.short	(.L_12 - .L_11)
	.align		4
.L_11:
        /*0004*/ 	.word	index@(_ZN7cutlass13device_kernelINS_4gemm6kernel13GemmUniversalIN4cute5tupleIJiiiiEEENS1_10collective13CollectiveMmaINS1_37MainloopSm90TmaGmmaWarpSpecializedFP8ILi4ENS5_IJNS4_1CILi2EEENSA_ILi1EEESC_EEENS1_32KernelTmaWarpSpecializedPingpongEEENS5_IJNSA_ILi64EEESG_NSA_ILi32EEEEEENS_12float_e5m2_tENS5_IJlSC_lEEESJ_SK_NS4_8TiledMMAINS4_8MMA_AtomIJNS4_4SM904GMMA30MMA_64x64x32_F32E5M2E5M2_SS_TNILNSO_7ScaleInE1ELSQ_1EEEEEENS4_6LayoutINS5_IJSC_SC_SC_EEENS5_IJNSA_ILi0EEESV_SV_EEEEENS5_IJNS4_10UnderscoreESY_SY_EEEEENS4_13SM90_TMA_LOADENS4_14ComposedLayoutINS4_7SwizzleILi1ELi4ELi3EEENS4_18smem_ptr_flag_bitsILi8EEENST_INS5_IJNSA_ILi8EEESH_EEENS5_IJSH_SC_EEEEEEEvNS4_8identityENS4_23SM90_TMA_LOAD_MULTICASTES1B_vS1C_EENS_8epilogue10collective6detail29Sm90TmaWarpSpecializedAdapterINS1G_15DefaultEpilogueISJ_SK_SK_NS1F_6thread17LinearCombinationISJ_Li1EffLNS1K_9ScaleType4KindE0ELNS_15FloatRoundStyleE2ESJ_EENS1_15EpilogueDefaultEEEEEvvEEEEvNT_6ParamsE)
        /*0008*/ 	.word	0x000000a8


	//----- nvinfo : EIATTR_FRAME_SIZE
	.align		4
.L_12:
        /*000c*/ 	.byte	0x04, 0x11
        /*000e*/ 	.short	(.L_14 - .L_13)
	.align		4
.L_13:
        /*0010*/ 	.word	index@(_ZN7cutlass13device_kernelINS_4gemm6kernel13GemmUniversalIN4cute5tupleIJiiiiEEENS1_10collective13CollectiveMmaINS1_37MainloopSm90TmaGmmaWarpSpecializedFP8ILi4ENS5_IJNS4_1CILi2EEENSA_ILi1EEESC_EEENS1_32KernelTmaWarpSpecializedPingpongEEENS5_IJNSA_ILi64EEESG_NSA_ILi32EEEEEENS_12float_e5m2_tENS5_IJlSC_lEEESJ_SK_NS4_8TiledMMAINS4_8MMA_AtomIJNS4_4SM904GMMA30MMA_64x64x32_F32E5M2E5M2_SS_TNILNSO_7ScaleInE1ELSQ_1EEEEEENS4_6LayoutINS5_IJSC_SC_SC_EEENS5_IJNSA_ILi0EEESV_SV_EEEEENS5_IJNS4_10UnderscoreESY_SY_EEEEENS4_13SM90_TMA_LOADENS4_14ComposedLayoutINS4_7SwizzleILi1ELi4ELi3EEENS4_18smem_ptr_flag_bitsILi8EEENST_INS5_IJNSA_ILi8EEESH_EEENS5_IJSH_SC_EEEEEEEvNS4_8identityENS4_23SM90_TMA_LOAD_MULTICASTES1B_vS1C_EENS_8epilogue10collective6detail29Sm90TmaWarpSpecializedAdapterINS1G_15DefaultEpilogueISJ_SK_SK_NS1F_6thread17LinearCombinationISJ_Li1EffLNS1K_9ScaleType4KindE0ELNS_15FloatRoundStyleE2ESJ_EENS1_15EpilogueDefaultEEEEEvvEEEEvNT_6ParamsE)
        /*0014*/ 	.word	0x00000000


	//----- nvinfo : EIATTR_MIN_STACK_SIZE
	.align		4
.L_14:
        /*0018*/ 	.byte	0x04, 0x12
        /*001a*/ 	.short	(.L_16 - .L_15)
	.align		4
.L_15:
        /*001c*/ 	.word	index@(_ZN7cutlass13device_kernelINS_4gemm6kernel13GemmUniversalIN4cute5tupleIJiiiiEEENS1_10collective13CollectiveMmaINS1_37MainloopSm90TmaGmmaWarpSpecializedFP8ILi4ENS5_IJNS4_1CILi2EEENSA_ILi1EEESC_EEENS1_32KernelTmaWarpSpecializedPingpongEEENS5_IJNSA_ILi64EEESG_NSA_ILi32EEEEEENS_12float_e5m2_tENS5_IJlSC_lEEESJ_SK_NS4_8TiledMMAINS4_8MMA_AtomIJNS4_4SM904GMMA30MMA_64x64x32_F32E5M2E5M2_SS_TNILNSO_7ScaleInE1ELSQ_1EEEEEENS4_6LayoutINS5_IJSC_SC_SC_EEENS5_IJNSA_ILi0EEESV_SV_EEEEENS5_IJNS4_10UnderscoreESY_SY_EEEEENS4_13SM90_TMA_LOADENS4_14ComposedLayoutINS4_7SwizzleILi1ELi4ELi3EEENS4_18smem_ptr_flag_bitsILi8EEENST_INS5_IJNSA_ILi8EEESH_EEENS5_IJSH_SC_EEEEEEEvNS4_8identityENS4_23SM90_TMA_LOAD_MULTICASTES1B_vS1C_EENS_8epilogue10collective6detail29Sm90TmaWarpSpecializedAdapterINS1G_15DefaultEpilogueISJ_SK_SK_NS1F_6thread17LinearCombinationISJ_Li1EffLNS1K_9ScaleType4KindE0ELNS_15FloatRoundStyleE2ESJ_EENS1_15EpilogueDefaultEEEEEvvEEEEvNT_6ParamsE)
        /*0020*/ 	.word	0x00000000
.L_16:


//--------------------- .nv.compat                --------------------------
	.section	.nv.compat,"",@"SHT_CUDA_COMPAT_INFO"
	.align	4
        /*0000*/ 	.byte	0x02, 0x09, 0x01, 0x00, 0x02, 0x02, 0x04, 0x00, 0x02, 0x05, 0x05, 0x00, 0x03, 0x07, 0x01, 0x01
        /*0010*/ 	.byte	0x02, 0x03, 0x01, 0x00, 0x02, 0x06, 0x01, 0x00, 0x04, 0x0b, 0x08, 0x00, 0x00, 0x00, 0x00, 0x00
        /*0020*/ 	.byte	0x00, 0x00, 0x00, 0x00


//--------------------- .nv.info._ZN7cutlass13device_kernelINS_4gemm6kernel13GemmUniversalIN4cute5tupleIJiiiiEEENS1_10collective13CollectiveMmaINS1_37MainloopSm90TmaGmmaWarpSpecializedFP8ILi4ENS5_IJNS4_1CILi2EEENSA_ILi1EEESC_EEENS1_32KernelTmaWarpSpecializedPingpongEEENS5_IJNSA_ILi64EEESG_NSA_ILi32EEEEEENS_12float_e5m2_tENS5_IJlSC_lEEESJ_SK_NS4_8TiledMMAINS4_8MMA_AtomIJNS4_4SM904GMMA30MMA_64x64x32_F32E5M2E5M2_SS_TNILNSO_7ScaleInE1ELSQ_1EEEEEENS4_6LayoutINS5_IJSC_SC_SC_EEENS5_IJNSA_ILi0EEESV_SV_EEEEENS5_IJNS4_10UnderscoreESY_SY_EEEEENS4_13SM90_TMA_LOADENS4_14ComposedLayoutINS4_7SwizzleILi1ELi4ELi3EEENS4_18smem_ptr_flag_bitsILi8EEENST_INS5_IJNSA_ILi8EEESH_EEENS5_IJSH_SC_EEEEEEEvNS4_8identityENS4_23SM90_TMA_LOAD_MULTICASTES1B_vS1C_EENS_8epilogue10collective6detail29Sm90TmaWarpSpecializedAdapterINS1G_15DefaultEpilogueISJ_SK_SK_NS1F_6thread17LinearCombinationISJ_Li1EffLNS1K_9ScaleType4KindE0ELNS_15FloatRoundStyleE2ESJ_EENS1_15EpilogueDefaultEEEEEvvEEEEvNT_6ParamsE --------------------------
	.section	.nv.info._ZN7cutlass13device_kernelINS_4gemm6kernel13GemmUniversalIN4cute5tupleIJiiiiEEENS1_10collective13CollectiveMmaINS1_37MainloopSm90TmaGmmaWarpSpecializedFP8ILi4ENS5_IJNS4_1CILi2EEENSA_ILi1EEESC_EEENS1_32KernelTmaWarpSpecializedPingpongEEENS5_IJNSA_ILi64EEESG_NSA_ILi32EEEEEENS_12float_e5m2_tENS5_IJlSC_lEEESJ_SK_NS4_8TiledMMAINS4_8MMA_AtomIJNS4_4SM904GMMA30MMA_64x64x32_F32E5M2E5M2_SS_TNILNSO_7ScaleInE1ELSQ_1EEEEEENS4_6LayoutINS5_IJSC_SC_SC_EEENS5_IJNSA_ILi0EEESV_SV_EEEEENS5_IJNS4_10UnderscoreESY_SY_EEEEENS4_13SM90_TMA_LOADENS4_14ComposedLayoutINS4_7SwizzleILi1ELi4ELi3EEENS4_18smem_ptr_flag_bitsILi8EEENST_INS5_IJNSA_ILi8EEESH_EEENS5_IJSH_SC_EEEEEEEvNS4_8identityENS4_23SM90_TMA_LOAD_MULTICASTES1B_vS1C_EENS_8epilogue10collective6detail29Sm90TmaWarpSpecializedAdapterINS1G_15DefaultEpilogueISJ_SK_SK_NS1F_6thread17LinearCombinationISJ_Li1EffLNS1K_9ScaleType4KindE0ELNS_15FloatRoundStyleE2ESJ_EENS1_15EpilogueDefaultEEEEEvvEEEEvNT_6ParamsE,"",@"SHT_CUDA_INFO"
	.sectionflags	@""
	.align	4


	//----- nvinfo : EIATTR_CUDA_API_VERSION
	.align		4
        /*0000*/ 	.byte	0x04, 0x37
        /*0002*/ 	.short	(.L_18 - .L_17)
.L_17:
        /*0004*/ 	.word	0x00000082


	//----- nvinfo : EIATTR_KPARAM_INFO
	.align		4
.L_18:
        /*0008*/ 	.byte	0x04, 0x17
        /*000a*/ 	.short	(.L_20 - .L_19)
.L_19:
        /*000c*/ 	.word	0x00000000
        /*0010*/ 	.short	0x0000
        /*0012*/ 	.short	0x0070
        /*0014*/ 	.byte	0x00, 0xf0, 0x01, 0x10


	//----- nvinfo : EIATTR_SPARSE_MMA_MASK
	.align		4
.L_20:
        /*0018*/ 	.byte	0x03, 0x50
        /*001a*/ 	.short	0x0000


	//----- nvinfo : EIATTR_MAXREG_COUNT
	.align		4
        /*001c*/ 	.byte	0x03, 0x1b
        /*001e*/ 	.short	0x00a8


	//----- nvinfo : EIATTR_NUM_BARRIERS
	.align		4
        /*0020*/ 	.byte	0x02, 0x4c
        /*0022*/ 	.byte	0x01
	.zero		1


	//----- nvinfo : EIATTR_MERCURY_ISA_VERSION
	.align		4
        /*0024*/ 	.byte	0x03, 0x5f
        /*0026*/ 	.short	0x0101


	//----- nvinfo : EIATTR_INT_WARP_WIDE_INSTR_OFFSETS
	.align		4
        /*0028*/ 	.byte	0x04, 0x31
        /*002a*/ 	.short	(.L_22 - .L_21)


	//   ....[0]....
.L_21:
        /*002c*/ 	.word	0x00000580


	//   ....[1]....
        /*0030*/ 	.word	0x000005f0


	//   ....[2]....
        /*0034*/ 	.word	0x00000690


	//   ....[3]....
        /*0038*/ 	.word	0x000006a0


	//   ....[4]....
        /*003c*/ 	.word	0x000006b0


	//   ....[5]....
        /*0040*/ 	.word	0x000006d0


	//   ....[6]....
        /*0044*/ 	.word	0x000007f0


	//   ....[7]....
        /*0048*/ 	.word	0x00000800


	//   ....[8]....
        /*004c*/ 	.word	0x00002800


	//----- nvinfo : EIATTR_COOP_GROUP_MASK_REGIDS
	.align		4
.L_22:
        /*0050*/ 	.byte	0x04, 0x29
        /*0052*/ 	.short	(.L_24 - .L_23)


	//   ....[0]....
.L_23:
        /*0054*/ 	.word	0xffffffff


	//   ....[1]....
        /*0058*/ 	.word	0xffffffff


	//   ....[2]....
        /*005c*/ 	.word	0xffffffff


	//   ....[3]....
        /*0060*/ 	.word	0xffffffff


	//   ....[4]....
        /*0064*/ 	.word	0xffffffff


	//   ....[5]....
        /*0068*/ 	.word	0xffffffff


	//   ....[6]....
        /*006c*/ 	.word	0xffffffff


	//----- nvinfo : EIATTR_COOP_GROUP_INSTR_OFFSETS
	.align		4
.L_24:
        /*0070*/ 	.byte	0x04, 0x28
        /*0072*/ 	.short	(.L_26 - .L_25)


	//   ....[0]....
.L_25:
        /*0074*/ 	.word	0x00000050


	//   ....[1]....
        /*0078*/ 	.word	0x00000080


	//   ....[2]....
        /*007c*/ 	.word	0x00000180


	//   ....[3]....
        /*0080*/ 	.word	0x000003a0


	//   ....[4]....
        /*0084*/ 	.word	0x000003e0


	//   ....[5]....
        /*0088*/ 	.word	0x00000490


	//   ....[6]....
        /*008c*/ 	.word	0x00000980


	//----- nvinfo : EIATTR_REG_RECONFIG
	.align		4
.L_26:
        /*0090*/ 	.byte	0x01, 0x54
	.zero		2


	//----- nvinfo : EIATTR_MBARRIER_INSTR_OFFSETS
	.align		4
        /*0094*/ 	.byte	0x04, 0x39
        /*0096*/ 	.short	(.L_28 - .L_27)


	//   ....[0]....
.L_27:
        /*0098*/ 	.word	0x00000300
        /*009c*/ 	.word	0x000000ff
        /*00a0*/ 	.word	0x00000000
        /*00a4*/ 	.short	0x0100
        /*00a6*/ 	.byte	0x0a
	.zero		1


	//   ....[1]....
        /*00a8*/ 	.word	0x00000310
        /*00ac*/ 	.word	0x000000ff
        /*00b0*/ 	.word	0x00000020
        /*00b4*/ 	.short	0x0100
        /*00b6*/ 	.byte	0x0a
	.zero		1


	//   ....[2]....
        /*00b8*/ 	.word	0x00000320
        /*00bc*/ 	.word	0x000000ff
        /*00c0*/ 	.word	0x00000008
        /*00c4*/ 	.short	0x0100
        /*00c6*/ 	.byte	0x0a
	.zero		1


	//   ....[3]....
        /*00c8*/ 	.word	0x00000330
        /*00cc*/ 	.word	0x000000ff
        /*00d0*/ 	.word	0x00000028
        /*00d4*/ 	.short	0x0100
        /*00d6*/ 	.byte	0x0a
	.zero		1


	//   ....[4]....
        /*00d8*/ 	.word	0x00000340
        /*00dc*/ 	.word	0x000000ff
        /*00e0*/ 	.word	0x00000010
        /*00e4*/ 	.short	0x0100
        /*00e6*/ 	.byte	0x0a
	.zero		1


	//   ....[5]....
        /*00e8*/ 	.word	0x00000350
        /*00ec*/ 	.word	0x000000ff
        /*00f0*/ 	.word	0x00000030
        /*00f4*/ 	.short	0x0100
        /*00f6*/ 	.byte	0x0a
	.zero		1


	//   ....[6]....
        /*00f8*/ 	.word	0x00000360
        /*00fc*/ 	.word	0x000000ff
        /*0100*/ 	.word	0x00000018
        /*0104*/ 	.short	0x0100
        /*0106*/ 	.byte	0x0a
	.zero		1


	//   ....[7]....
        /*0108*/ 	.word	0x00000370
        /*010c*/ 	.word	0x000000ff
        /*0110*/ 	.word	0x00000038
        /*0114*/ 	.short	0x0100
        /*0116*/ 	.byte	0x0a
	.zero		1


	//   ....[8]....
        /*0118*/ 	.word	0x00000840
        /*011c*/ 	.word	0x000000ff
        /*0120*/ 	.word	0x00000070
        /*0124*/ 	.short	0x0100
        /*0126*/ 	.byte	0x0e
	.zero		1


	//   ....[9]....
        /*0128*/ 	.word	0x00000890
        /*012c*/ 	.word	0x000000ff
        /*0130*/ 	.word	0x00000078
        /*0134*/ 	.short	0x0100
        /*0136*/ 	.byte	0x0e
	.zero		1


	//   ....[10]....
        /*0138*/ 	.word	0x000008c0
        /*013c*/ 	.word	0x000000ff
        /*0140*/ 	.word	0x00000050
        /*0144*/ 	.short	0x0100
        /*0146*/ 	.byte	0x0f
	.zero		1


	//   ....[11]....
        /*0148*/ 	.word	0x00000910
        /*014c*/ 	.word	0x000000ff
        /*0150*/ 	.word	0x00000058
        /*0154*/ 	.short	0x0100
        /*0156*/ 	.byte	0x0f
	.zero		1


	//   ....[12]....
        /*0158*/ 	.word	0x00000920
        /*015c*/ 	.word	0x000000ff
        /*0160*/ 	.word	0x00000060
        /*0164*/ 	.short	0x0100
        /*0166*/ 	.byte	0x0f
	.zero		1


	//   ....[13]....
        /*0168*/ 	.word	0x00000930
        /*016c*/ 	.word	0x000000ff
        /*0170*/ 	.word	0x00000068
        /*0174*/ 	.short	0x0100
        /*0176*/ 	.byte	0x0f
	.zero		1


	//   ....[14]....
        /*0178*/ 	.word	0x000017d0
        /*017c*/ 	.word	0x00000011
        /*0180*/ 	.word	0xfffffff8
        /*0184*/ 	.short	0x010a
        /*0186*/ 	.byte	0x3f
	.zero		1


	//   ....[15]....
        /*0188*/ 	.word	0x00001ab0
        /*018c*/ 	.word	0x000000ff
        /*0190*/ 	.word	0x00000000
        /*0194*/ 	.short	0x010a
        /*0196*/ 	.byte	0x04
	.zero		1


	//   ....[16]....
        /*0198*/ 	.word	0x00001af0
        /*019c*/ 	.word	0x000000ff
        /*01a0*/ 	.word	0x00000000
        /*01a4*/ 	.short	0x010a
        /*01a6*/ 	.byte	0x04
	.zero		1


	//   ....[17]....
        /*01a8*/ 	.word	0x00002020
        /*01ac*/ 	.word	0x000000ff
        /*01b0*/ 	.word	0x00000000
        /*01b4*/ 	.short	0x010a
        /*01b6*/ 	.byte	0x08
	.zero		1


	//   ....[18]....
        /*01b8*/ 	.word	0x00002060
        /*01bc*/ 	.word	0x000000ff
        /*01c0*/ 	.word	0x00000000
        /*01c4*/ 	.short	0x010a
        /*01c6*/ 	.byte	0x08
	.zero		1


	//   ....[19]....
        /*01c8*/ 	.word	0x00002400
        /*01cc*/ 	.word	0x0000000f
        /*01d0*/ 	.word	0x00000000
        /*01d4*/ 	.short	0x0101
        /*01d6*/ 	.byte	0x3f
	.zero		1


	//   ....[20]....
        /*01d8*/ 	.word	0x00002770
        /*01dc*/ 	.word	0x00000057
        /*01e0*/ 	.word	0x00000000
        /*01e4*/ 	.short	0x0101
        /*01e6*/ 	.byte	0x21
	.zero		1


	//   ....[21]....
        /*01e8*/ 	.word	0x00002880
        /*01ec*/ 	.word	0x0000000d
        /*01f0*/ 	.word	0x00000000
        /*01f4*/ 	.short	0x0101
        /*01f6*/ 	.byte	0x3f
	.zero		1


	//   ....[22]....
        /*01f8*/ 	.word	0x000028f0
        /*01fc*/ 	.word	0x00000011
        /*0200*/ 	.word	0x00000008
        /*0204*/ 	.short	0x010a
        /*0206*/ 	.byte	0x3f
	.zero		1


	//   ....[23]....
        /*0208*/ 	.word	0x000050d0
        /*020c*/ 	.word	0x00000012
        /*0210*/ 	.word	0x00000000
        /*0214*/ 	.short	0x0101
        /*0216*/ 	.byte	0x21
	.zero		1


	//   ....[24]....
        /*0218*/ 	.word	0x00005b90
        /*021c*/ 	.word	0x0000000d
        /*0220*/ 	.word	0x00000020
        /*0224*/ 	.short	0x010a
        /*0226*/ 	.byte	0x3f
	.zero		1


	//   ....[25]....
        /*0228*/ 	.word	0x00005f30
        /*022c*/ 	.word	0x00000003
        /*0230*/ 	.word	0x00000078
        /*0234*/ 	.short	0x0101
        /*0236*/ 	.byte	0x3f
	.zero		1


	//   ....[26]....
        /*0238*/ 	.word	0x000066c0
        /*023c*/ 	.word	0x00000005
        /*0240*/ 	.word	0x00000000
        /*0244*/ 	.short	0x010a
        /*0246*/ 	.byte	0x3f
	.zero		1


	//   ....[27]....
        /*0248*/ 	.word	0x00006740
        /*024c*/ 	.word	0x00000007
        /*0250*/ 	.word	0x00000000
        /*0254*/ 	.short	0x010a
        /*0256*/ 	.byte	0x3f
	.zero		1


	//   ....[28]....
        /*0258*/ 	.word	0x000067d0
        /*025c*/ 	.word	0x00000006
        /*0260*/ 	.word	0x00000000
        /*0264*/ 	.short	0x010a
        /*0266*/ 	.byte	0x3f
	.zero		1


	//   ....[29]....
        /*0268*/ 	.word	0x00006860
        /*026c*/ 	.word	0x00000003
        /*0270*/ 	.word	0x00000000
        /*0274*/ 	.short	0x010a
        /*0276*/ 	.byte	0x3f
	.zero		1


	//   ....[30]....
        /*0278*/ 	.word	0x000068c0
        /*027c*/ 	.word	0x00000011
        /*0280*/ 	.word	0xfffffff8
        /*0284*/ 	.short	0x010a
        /*0286*/ 	.byte	0x3f
	.zero		1


	//   ....[31]....
        /*0288*/ 	.word	0x00006920
        /*028c*/ 	.word	0x0000000d
        /*0290*/ 	.word	0x00000000
        /*0294*/ 	.short	0x010a
        /*0296*/ 	.byte	0x3f
	.zero		1


	//   ....[32]....
        /*0298*/ 	.word	0x00006980
        /*029c*/ 	.word	0x0000000f
        /*02a0*/ 	.word	0x00000000
        /*02a4*/ 	.short	0x010a
        /*02a6*/ 	.byte	0x3f
	.zero		1


	//   ....[33]....
        /*02a8*/ 	.word	0x000069d0
        /*02ac*/ 	.word	0x00000011
        /*02b0*/ 	.word	0x00000008
        /*02b4*/ 	.short	0x010a
        /*02b6*/ 	.byte	0x3f
	.zero		1


	//   ....[34]....
        /*02b8*/ 	.word	0x00006aa0
        /*02bc*/ 	.word	0x0000000d
        /*02c0*/ 	.word	0x00000020
        /*02c4*/ 	.short	0x010a
        /*02c6*/ 	.byte	0x3f
	.zero		1


	//   ....[35]....
        /*02c8*/ 	.word	0x00006b80
        /*02cc*/ 	.word	0x00000005
        /*02d0*/ 	.word	0x00000000
        /*02d4*/ 	.short	0x010a
        /*02d6*/ 	.byte	0x3f
	.zero		1


	//   ....[36]....
        /*02d8*/ 	.word	0x00006bd0
        /*02dc*/ 	.word	0x00000007
        /*02e0*/ 	.word	0x00000000
        /*02e4*/ 	.short	0x010a
        /*02e6*/ 	.byte	0x3f
	.zero		1


	//   ....[37]....
        /*02e8*/ 	.word	0x00006c20
        /*02ec*/ 	.word	0x00000006
        /*02f0*/ 	.word	0x00000000
        /*02f4*/ 	.short	0x010a
        /*02f6*/ 	.byte	0x3f
	.zero		1


	//----- nvinfo : EIATTR_NUM_MBARRIERS
	.align		4
.L_28:
        /*02f8*/ 	.byte	0x03, 0x38
        /*02fa*/ 	.short	0x000e


	//----- nvinfo : EIATTR_EXIT_INSTR_OFFSETS
	.align		4
        /*02fc*/ 	.byte	0x04, 0x1c
        /*02fe*/ 	.short	(.L_30 - .L_29)


	//   ....[0]....
.L_29:
        /*0300*/ 	.word	0x00001440


	//   ....[1]....
        /*0304*/ 	.word	0x000014a0


	//   ....[2]....
        /*0308*/ 	.word	0x00005880


	//   ....[3]....
        /*030c*/ 	.word	0x000058b0


	//   ....[4]....
        /*0310*/ 	.word	0x000068b0


	//----- nvinfo : EIATTR_MAX_THREADS
	.align		4
.L_30:
        /*0314*/ 	.byte	0x04, 0x05
        /*0316*/ 	.short	(.L_32 - .L_31)
.L_31:
        /*0318*/ 	.word	0x00000180
        /*031c*/ 	.word	0x00000001
        /*0320*/ 	.word	0x00000001


	//----- nvinfo : EIATTR_CRS_STACK_SIZE
	.align		4
.L_32:
        /*0324*/ 	.byte	0x04, 0x1e
        /*0326*/ 	.short	(.L_34 - .L_33)
.L_33:
        /*0328*/ 	.word	0x00000000


	//----- nvinfo : EIATTR_CBANK_PARAM_SIZE
	.align		4
.L_34:
        /*032c*/ 	.byte	0x03, 0x19
        /*032e*/ 	.short	0x0470


	//----- nvinfo : EIATTR_PARAM_CBANK
	.align		4
        /*0330*/ 	.byte	0x04, 0x0a
        /*0332*/ 	.short	(.L_36 - .L_35)
	.align		4
.L_35:
        /*0334*/ 	.word	index@(.nv.constant0._ZN7cutlass13device_kernelINS_4gemm6kernel13GemmUniversalIN4cute5tupleIJiiiiEEENS1_10collective13CollectiveMmaINS1_37MainloopSm90TmaGmmaWarpSpecializedFP8ILi4ENS5_IJNS4_1CILi2EEENSA_ILi1EEESC_EEENS1_32KernelTmaWarpSpecializedPingpongEEENS5_IJNSA_ILi64EEESG_NSA_ILi32EEEEEENS_12float_e5m2_tENS5_IJlSC_lEEESJ_SK_NS4_8TiledMMAINS4_8MMA_AtomIJNS4_4SM904GMMA30MMA_64x64x32_F32E5M2E5M2_SS_TNILNSO_7ScaleInE1ELSQ_1EEEEEENS4_6LayoutINS5_IJSC_SC_SC_EEENS5_IJNSA_ILi0EEESV_SV_EEEEENS5_IJNS4_10UnderscoreESY_SY_EEEEENS4_13SM90_TMA_LOADENS4_14ComposedLayoutINS4_7SwizzleILi1ELi4ELi3EEENS4_18smem_ptr_flag_bitsILi8EEENST_INS5_IJNSA_ILi8EEESH_EEENS5_IJSH_SC_EEEEEEEvNS4_8identityENS4_23SM90_TMA_LOAD_MULTICASTES1B_vS1C_EENS_8epilogue10collective6detail29Sm90TmaWarpSpecializedAdapterINS1G_15DefaultEpilogueISJ_SK_SK_NS1F_6thread17LinearCombinationISJ_Li1EffLNS1K_9ScaleType4KindE0ELNS_15FloatRoundStyleE2ESJ_EENS1_15EpilogueDefaultEEEEEvvEEEEvNT_6ParamsE)
        /*0338*/ 	.short	0x0210
        /*033a*/ 	.short	0x0470


	//----- nvinfo : EIATTR_SW_WAR
	.align		4
.L_36:
        /*033c*/ 	.byte	0x04, 0x36
        /*033e*/ 	.short	(.L_38 - .L_37)
.L_37:
        /*0340*/ 	.word	0x00000008
.L_38:


//--------------------- .nv.callgraph             --------------------------
	.section	.nv.callgraph,"",@"SHT_CUDA_CALLGRAPH"
	.align	4
	.sectionentsize	8
	.align		4
        /*0000*/ 	.word	0x00000000
	.align		4
        /*0004*/ 	.word	0xffffffff
	.align		4
        /*0008*/ 	.word	0x00000000
	.align		4
        /*000c*/ 	.word	0xfffffffe
	.align		4
        /*0010*/ 	.word	0x00000000
	.align		4
        /*0014*/ 	.word	0xfffffffd
	.align		4
        /*0018*/ 	.word	0x00000000
	.align		4
        /*001c*/ 	.word	0xfffffffc


//--------------------- .nv.constant4             --------------------------
	.section	.nv.constant4,"a",@progbits
	.align	8
	.align		8
.nv.constant4:
        /*0000*/ 	.dword	_ZN39_INTERNAL_e3f1b030_4_k_cu_6adb6347_52634cuda3std3__45__cpo5beginE
	.align		8
        /*0008*/ 	.dword	_ZN39_INTERNAL_e3f1b030_4_k_cu_6adb6347_52634cuda3std3__45__cpo3endE
	.align		8
        /*0010*/ 	.dword	_ZN39_INTERNAL_e3f1b030_4_k_cu_6adb6347_52634cuda3std3__45__cpo6cbeginE
	.align		8
        /*0018*/ 	.dword	_ZN39_INTERNAL_e3f1b030_4_k_cu_6adb6347_52634cuda3std3__45__cpo4cendE
	.align		8
        /*0020*/ 	.dword	_ZN39_INTERNAL_e3f1b030_4_k_cu_6adb6347_52634cuda3std3__441_GLOBAL__N__e3f1b030_4_k_cu_6adb6347_52636ignoreE
	.align		8
        /*0028*/ 	.dword	_ZN39_INTERNAL_e3f1b030_4_k_cu_6adb6347_52634cuda3std3__419piecewise_constructE
	.align		8
        /*0030*/ 	.dword	_ZN39_INTERNAL_e3f1b030_4_k_cu_6adb6347_52634cuda3std3__48in_placeE
	.align		8
        /*0038*/ 	.dword	_ZN39_INTERNAL_e3f1b030_4_k_cu_6adb6347_52634cuda3std6ranges3__45__cpo4swapE
	.align		8
        /*0040*/ 	.dword	_ZN39_INTERNAL_e3f1b030_4_k_cu_6adb6347_52634cuda3std6ranges3__45__cpo9iter_moveE
	.align		8
        /*0048*/ 	.dword	_ZN39_INTERNAL_e3f1b030_4_k_cu_6adb6347_52634cute7productE
	.align		8
        /*0050*/ 	.dword	_ZN39_INTERNAL_e3f1b030_4_k_cu_6adb6347_52634cute1_E


//--------------------- .text._ZN7cutlass13device_kernelINS_4gemm6kernel13GemmUniversalIN4cute5tupleIJiiiiEEENS1_10collective13CollectiveMmaINS1_37MainloopSm90TmaGmmaWarpSpecializedFP8ILi4ENS5_IJNS4_1CILi2EEENSA_ILi1EEESC_EEENS1_32KernelTmaWarpSpecializedPingpongEEENS5_IJNSA_ILi64EEESG_NSA_ILi32EEEEEENS_12float_e5m2_tENS5_IJlSC_lEEESJ_SK_NS4_8TiledMMAINS4_8MMA_AtomIJNS4_4SM904GMMA30MMA_64x64x32_F32E5M2E5M2_SS_TNILNSO_7ScaleInE1ELSQ_1EEEEEENS4_6LayoutINS5_IJSC_SC_SC_EEENS5_IJNSA_ILi0EEESV_SV_EEEEENS5_IJNS4_10UnderscoreESY_SY_EEEEENS4_13SM90_TMA_LOADENS4_14ComposedLayoutINS4_7SwizzleILi1ELi4ELi3EEENS4_18smem_ptr_flag_bitsILi8EEENST_INS5_IJNSA_ILi8EEESH_EEENS5_IJSH_SC_EEEEEEEvNS4_8identityENS4_23SM90_TMA_LOAD_MULTICASTES1B_vS1C_EENS_8epilogue10collective6detail29Sm90TmaWarpSpecializedAdapterINS1G_15DefaultEpilogueISJ_SK_SK_NS1F_6thread17LinearCombinationISJ_Li1EffLNS1K_9ScaleType4KindE0ELNS_15FloatRoundStyleE2ESJ_EENS1_15EpilogueDefaultEEEEEvvEEEEvNT_6ParamsE --------------------------
	.section	.text._ZN7cutlass13device_kernelINS_4gemm6kernel13GemmUniversalIN4cute5tupleIJiiiiEEENS1_10collective13CollectiveMmaINS1_37MainloopSm90TmaGmmaWarpSpecializedFP8ILi4ENS5_IJNS4_1CILi2EEENSA_ILi1EEESC_EEENS1_32KernelTmaWarpSpecializedPingpongEEENS5_IJNSA_ILi64EEESG_NSA_ILi32EEEEEENS_12float_e5m2_tENS5_IJlSC_lEEESJ_SK_NS4_8TiledMMAINS4_8MMA_AtomIJNS4_4SM904GMMA30MMA_64x64x32_F32E5M2E5M2_SS_TNILNSO_7ScaleInE1ELSQ_1EEEEEENS4_6LayoutINS5_IJSC_SC_SC_EEENS5_IJNSA_ILi0EEESV_SV_EEEEENS5_IJNS4_10UnderscoreESY_SY_EEEEENS4_13SM90_TMA_LOADENS4_14ComposedLayoutINS4_7SwizzleILi1ELi4ELi3EEENS4_18smem_ptr_flag_bitsILi8EEENST_INS5_IJNSA_ILi8EEESH_EEENS5_IJSH_SC_EEEEEEEvNS4_8identityENS4_23SM90_TMA_LOAD_MULTICASTES1B_vS1C_EENS_8epilogue10collective6detail29Sm90TmaWarpSpecializedAdapterINS1G_15DefaultEpilogueISJ_SK_SK_NS1F_6thread17LinearCombinationISJ_Li1EffLNS1K_9ScaleType4KindE0ELNS_15FloatRoundStyleE2ESJ_EENS1_15EpilogueDefaultEEEEEvvEEEEvNT_6ParamsE,"ax",@progbits
	.align	128
.text._ZN7cutlass13device_kernelINS_4gemm6kernel13GemmUniversalIN4cute5tupleIJiiiiEEENS1_10collective13CollectiveMmaINS1_37MainloopSm90TmaGmmaWarpSpecializedFP8ILi4ENS5_IJNS4_1CILi2EEENSA_ILi1EEESC_EEENS1_32KernelTmaWarpSpecializedPingpongEEENS5_IJNSA_ILi64EEESG_NSA_ILi32EEEEEENS_12float_e5m2_tENS5_IJlSC_lEEESJ_SK_NS4_8TiledMMAINS4_8MMA_AtomIJNS4_4SM904GMMA30MMA_64x64x32_F32E5M2E5M2_SS_TNILNSO_7ScaleInE1ELSQ_1EEEEEENS4_6LayoutINS5_IJSC_SC_SC_EEENS5_IJNSA_ILi0EEESV_SV_EEEEENS5_IJNS4_10UnderscoreESY_SY_EEEEENS4_13SM90_TMA_LOADENS4_14ComposedLayoutINS4_7SwizzleILi1ELi4ELi3EEENS4_18smem_ptr_flag_bitsILi8EEENST_INS5_IJNSA_ILi8EEESH_EEENS5_IJSH_SC_EEEEEEEvNS4_8identityENS4_23SM90_TMA_LOAD_MULTICASTES1B_vS1C_EENS_8epilogue10collective6detail29Sm90TmaWarpSpecializedAdapterINS1G_15DefaultEpilogueISJ_SK_SK_NS1F_6thread17LinearCombinationISJ_Li1EffLNS1K_9ScaleType4KindE0ELNS_15FloatRoundStyleE2ESJ_EENS1_15EpilogueDefaultEEEEEvvEEEEvNT_6ParamsE:
        .type           _ZN7cutlass13device_kernelINS_4gemm6kernel13GemmUniversalIN4cute5tupleIJiiiiEEENS1_10collective13CollectiveMmaINS1_37MainloopSm90TmaGmmaWarpSpecializedFP8ILi4ENS5_IJNS4_1CILi2EEENSA_ILi1EEESC_EEENS1_32KernelTmaWarpSpecializedPingpongEEENS5_IJNSA_ILi64EEESG_NSA_ILi32EEEEEENS_12float_e5m2_tENS5_IJlSC_lEEESJ_SK_NS4_8TiledMMAINS4_8MMA_AtomIJNS4_4SM904GMMA30MMA_64x64x32_F32E5M2E5M2_SS_TNILNSO_7ScaleInE1ELSQ_1EEEEEENS4_6LayoutINS5_IJSC_SC_SC_EEENS5_IJNSA_ILi0EEESV_SV_EEEEENS5_IJNS4_10UnderscoreESY_SY_EEEEENS4_13SM90_TMA_LOADENS4_14ComposedLayoutINS4_7SwizzleILi1ELi4ELi3EEENS4_18smem_ptr_flag_bitsILi8EEENST_INS5_IJNSA_ILi8EEESH_EEENS5_IJSH_SC_EEEEEEEvNS4_8identityENS4_23SM90_TMA_LOAD_MULTICASTES1B_vS1C_EENS_8epilogue10collective6detail29Sm90TmaWarpSpecializedAdapterINS1G_15DefaultEpilogueISJ_SK_SK_NS1F_6thread17LinearCombinationISJ_Li1EffLNS1K_9ScaleType4KindE0ELNS_15FloatRoundStyleE2ESJ_EENS1_15EpilogueDefaultEEEEEvvEEEEvNT_6ParamsE,@function
        .size           _ZN7cutlass13device_kernelINS_4gemm6kernel13GemmUniversalIN4cute5tupleIJiiiiEEENS1_10collective13CollectiveMmaINS1_37MainloopSm90TmaGmmaWarpSpecializedFP8ILi4ENS5_IJNS4_1CILi2EEENSA_ILi1EEESC_EEENS1_32KernelTmaWarpSpecializedPingpongEEENS5_IJNSA_ILi64EEESG_NSA_ILi32EEEEEENS_12float_e5m2_tENS5_IJlSC_lEEESJ_SK_NS4_8TiledMMAINS4_8MMA_AtomIJNS4_4SM904GMMA30MMA_64x64x32_F32E5M2E5M2_SS_TNILNSO_7ScaleInE1ELSQ_1EEEEEENS4_6LayoutINS5_IJSC_SC_SC_EEENS5_IJNSA_ILi0EEESV_SV_EEEEENS5_IJNS4_10UnderscoreESY_SY_EEEEENS4_13SM90_TMA_LOADENS4_14ComposedLayoutINS4_7SwizzleILi1ELi4ELi3EEENS4_18smem_ptr_flag_bitsILi8EEENST_INS5_IJNSA_ILi8EEESH_EEENS5_IJSH_SC_EEEEEEEvNS4_8identityENS4_23SM90_TMA_LOAD_MULTICASTES1B_vS1C_EENS_8epilogue10collective6detail29Sm90TmaWarpSpecializedAdapterINS1G_15DefaultEpilogueISJ_SK_SK_NS1F_6thread17LinearCombinationISJ_Li1EffLNS1K_9ScaleType4KindE0ELNS_15FloatRoundStyleE2ESJ_EENS1_15EpilogueDefaultEEEEEvvEEEEvNT_6ParamsE,(.L_x_143 - _ZN7cutlass13device_kernelINS_4gemm6kernel13GemmUniversalIN4cute5tupleIJiiiiEEENS1_10collective13CollectiveMmaINS1_37MainloopSm90TmaGmmaWarpSpecializedFP8ILi4ENS5_IJNS4_1CILi2EEENSA_ILi1EEESC_EEENS1_32KernelTmaWarpSpecializedPingpongEEENS5_IJNSA_ILi64EEESG_NSA_ILi32EEEEEENS_12float_e5m2_tENS5_IJlSC_lEEESJ_SK_NS4_8TiledMMAINS4_8MMA_AtomIJNS4_4SM904GMMA30MMA_64x64x32_F32E5M2E5M2_SS_TNILNSO_7ScaleInE1ELSQ_1EEEEEENS4_6LayoutINS5_IJSC_SC_SC_EEENS5_IJNSA_ILi0EEESV_SV_EEEEENS5_IJNS4_10UnderscoreESY_SY_EEEEENS4_13SM90_TMA_LOADENS4_14ComposedLayoutINS4_7SwizzleILi1ELi4ELi3EEENS4_18smem_ptr_flag_bitsILi8EEENST_INS5_IJNSA_ILi8EEESH_EEENS5_IJSH_SC_EEEEEEEvNS4_8identityENS4_23SM90_TMA_LOAD_MULTICASTES1B_vS1C_EENS_8epilogue10collective6detail29Sm90TmaWarpSpecializedAdapterINS1G_15DefaultEpilogueISJ_SK_SK_NS1F_6thread17LinearCombinationISJ_Li1EffLNS1K_9ScaleType4KindE0ELNS_15FloatRoundStyleE2ESJ_EENS1_15EpilogueDefaultEEEEEvvEEEEvNT_6ParamsE)
        .other          _ZN7cutlass13device_kernelINS_4gemm6kernel13GemmUniversalIN4cute5tupleIJiiiiEEENS1_10collective13CollectiveMmaINS1_37MainloopSm90TmaGmmaWarpSpecializedFP8ILi4ENS5_IJNS4_1CILi2EEENSA_ILi1EEESC_EEENS1_32KernelTmaWarpSpecializedPingpongEEENS5_IJNSA_ILi64EEESG_NSA_ILi32EEEEEENS_12float_e5m2_tENS5_IJlSC_lEEESJ_SK_NS4_8TiledMMAINS4_8MMA_AtomIJNS4_4SM904GMMA30MMA_64x64x32_F32E5M2E5M2_SS_TNILNSO_7ScaleInE1ELSQ_1EEEEEENS4_6LayoutINS5_IJSC_SC_SC_EEENS5_IJNSA_ILi0EEESV_SV_EEEEENS5_IJNS4_10UnderscoreESY_SY_EEEEENS4_13SM90_TMA_LOADENS4_14ComposedLayoutINS4_7SwizzleILi1ELi4ELi3EEENS4_18smem_ptr_flag_bitsILi8EEENST_INS5_IJNSA_ILi8EEESH_EEENS5_IJSH_SC_EEEEEEEvNS4_8identityENS4_23SM90_TMA_LOAD_MULTICASTES1B_vS1C_EENS_8epilogue10collective6detail29Sm90TmaWarpSpecializedAdapterINS1G_15DefaultEpilogueISJ_SK_SK_NS1F_6thread17LinearCombinationISJ_Li1EffLNS1K_9ScaleType4KindE0ELNS_15FloatRoundStyleE2ESJ_EENS1_15EpilogueDefaultEEEEEvvEEEEvNT_6ParamsE,@"STO_CUDA_ENTRY STV_DEFAULT"
_ZN7cutlass13device_kernelINS_4gemm6kernel13GemmUniversalIN4cute5tupleIJiiiiEEENS1_10collective13CollectiveMmaINS1_37MainloopSm90TmaGmmaWarpSpecializedFP8ILi4ENS5_IJNS4_1CILi2EEENSA_ILi1EEESC_EEENS1_32KernelTmaWarpSpecializedPingpongEEENS5_IJNSA_ILi64EEESG_NSA_ILi32EEEEEENS_12float_e5m2_tENS5_IJlSC_lEEESJ_SK_NS4_8TiledMMAINS4_8MMA_AtomIJNS4_4SM904GMMA30MMA_64x64x32_F32E5M2E5M2_SS_TNILNSO_7ScaleInE1ELSQ_1EEEEEENS4_6LayoutINS5_IJSC_SC_SC_EEENS5_IJNSA_ILi0EEESV_SV_EEEEENS5_IJNS4_10UnderscoreESY_SY_EEEEENS4_13SM90_TMA_LOADENS4_14ComposedLayoutINS4_7SwizzleILi1ELi4ELi3EEENS4_18smem_ptr_flag_bitsILi8EEENST_INS5_IJNSA_ILi8EEESH_EEENS5_IJSH_SC_EEEEEEEvNS4_8identityENS4_23SM90_TMA_LOAD_MULTICASTES1B_vS1C_EENS_8epilogue10collective6detail29Sm90TmaWarpSpecializedAdapterINS1G_15DefaultEpilogueISJ_SK_SK_NS1F_6thread17LinearCombinationISJ_Li1EffLNS1K_9ScaleType4KindE0ELNS_15FloatRoundStyleE2ESJ_EENS1_15EpilogueDefaultEEEEEvvEEEEvNT_6ParamsE:
[----:B------:R-:W-:Y:S01]  /*0000*/  LDC R1, c[0x0][0x28] ;  /* 0x00000a00ff017b82 */ /* 0x000fe20000000800 */
[----:B------:R-:W0:Y:S01]  /*0010*/  S2R R6, SR_TID.X ;  /* 0x0000000000067919 */ /* 0x000e220000002100 */
[----:B------:R-:W-:Y:S01]  /*0020*/  ELECT P0, URZ, PT ;  /* 0x00000000003f782f */ /* 0x000fe20003800000 */
[----:B------:R-:W-:Y:S01]  /*0030*/  BSSY B0, `(.L_x_0) ;  /* 0x0000014000007945 */ /* 0x000fe20003800000 */
[----:B0-----:R-:W-:-:S05]  /*0040*/  SHF.R.U32.HI R0, RZ, 0x5, R6 ;  /* 0x00000005ff007819 */ /* 0x001fca0000011606 */
[----:B------:R-:W0:Y:S02]  /*0050*/  SHFL.IDX PT, R2, R0, RZ, 0x1f ;  /* 0x00001fff00027589 */ /* 0x000e2400000e0000 */
[----:B0-----:R-:W-:Y:S02]  /*0060*/  R2UR UR6, R2 ;  /* 0x00000000020672ca */ /* 0x001fe400000e0000 */
[----:B------:R-:W-:-:S05]  /*0070*/  SHF.R.U32.HI R2, RZ, 0x7, R6 ;  /* 0x00000007ff027819 */ /* 0x000fca0000011606 */
[----:B------:R0:W1:Y:S06]  /*0080*/  SHFL.IDX PT, R3, R2, RZ, 0x1f ;  /* 0x00001fff02037589 */ /* 0x00006c00000e0000 */
[----:B------:R-:W-:Y:S02]  /*0090*/  USHF.R.S32.HI UR4, URZ, 0x1f, UR6 ;  /* 0x0000001f3f047899 */ /* 0x000fe40008011406 */
[----:B------:R-:W-:Y:S02]  /*00a0*/  ISETP.NE.OR P0, PT, RZ, UR6, !P0 ;  /* 0x00000006ff007c0c */ /* 0x000fe4000c705670 */
[----:B------:R-:W-:-:S04]  /*00b0*/  ULEA.HI UR4, UR4, UR6, URZ, 0x2 ;  /* 0x0000000604047291 */ /* 0x000fc8000f8f103f */
[----:B------:R-:W-:-:S04]  /*00c0*/  ULOP3.LUT UR4, UR4, 0xfffffffc, URZ, 0xc0, !UPT ;  /* 0xfffffffc04047892 */ /* 0x000fc8000f8ec03f */
[----:B------:R-:W-:-:S03]  /*00d0*/  UIADD3 UR6, UR6, -UR4, URZ ;  /* 0x8000000406067290 */ /* 0x000fc6000fffe03f */
[----:B0-----:R-:W-:Y:S09]  /*00e0*/  @P0 BRA `(.L_x_1) ;  /* 0x0000000000200947 */ /* 0x001ff20003800000 */
[----:B------:R-:W-:Y:S02]  /*00f0*/  ULDC.64 UR4, c[0x0][0x198] ;  /* 0x0000660000047ab9 */ /* 0x000fe40000000a00 */
[----:B------:R-:W-:Y:S02]  /*0100*/  UIADD3 UR8, UP0, UR4, 0xf0, URZ ;  /* 0x000000f004087890 */ /* 0x000fe4000ff1e03f */
[----:B------:R-:W-:Y:S02]  /*0110*/  UIADD3 UR4, UP1, UR4, 0x1f0, URZ ;  /* 0x000001f004047890 */ /* 0x000fe4000ff3e03f */
[----:B------:R-:W-:Y:S02]  /*0120*/  UIADD3.X UR9, URZ, UR5, URZ, UP0, !UPT ;  /* 0x000000053f097290 */ /* 0x000fe400087fe43f */
[----:B------:R-:W-:-:S07]  /*0130*/  UIADD3.X UR5, URZ, UR5, URZ, UP1, !UPT ;  /* 0x000000053f057290 */ /* 0x000fce0008ffe43f */
[----:B------:R0:W-:Y:S02]  /*0140*/  UTMACCTL.PF [UR8] ;  /* 0x00000000080079b9 */ /* 0x0001e40008040000 */
[----:B------:R0:W-:Y:S02]  /*0150*/  UTMACCTL.PF [UR4] ;  /* 0x00000000040079b9 */ /* 0x0001e40008040000 */
[----:B0-----:R-:W-:Y:S01]  /*0160*/  NOP ;  /* 0x0000000000007918 */ /* 0x001fe20000000000 */
.L_x_1:
[----:B------:R-:W-:Y:S05]  /*0170*/  BSYNC B0 ;  /* 0x0000000000007941 */ /* 0x000fea0003800000 */
.L_x_0:
[----:B------:R-:W0:Y:S01]  /*0180*/  SHFL.IDX PT, R4, R0, RZ, 0x1f ;  /* 0x00001fff00047589 */ /* 0x000e2200000e0000 */
[----:B-1----:R-:W-:Y:S01]  /*0190*/  R2UR UR17, R3 ;  /* 0x00000000031172ca */ /* 0x002fe200000e0000 */
[----:B------:R-:W-:-:S04]  /*01a0*/  UISETP.NE.AND UP0, UPT, UR6, 0x3, UPT ;  /* 0x000000030600788c */ /* 0x000fc8000bf05270 */
[----:B------:R-:W-:-:S08]  /*01b0*/  UISETP.EQ.OR UP0, UPT, UR6, URZ, !UP0 ;  /* 0x0000003f0600728c */ /* 0x000fd0000c702670 */
[----:B------:R-:W-:Y:S02]  /*01c0*/  UIADD3 UR18, UR17, -0x1, URZ ;  /* 0xffffffff11127890 */ /* 0x000fe4000fffe03f */
[----:B------:R-:W-:Y:S02]  /*01d0*/  UISETP.EQ.AND UP0, UPT, UR17, URZ, UP0 ;  /* 0x0000003f1100728c */ /* 0x000fe40008702270 */
[----:B------:R-:W-:Y:S02]  /*01e0*/  UISETP.GE.U32.AND UP1, UPT, UR18, 0x2, UPT ;  /* 0x000000021200788c */ /* 0x000fe4000bf26070 */
[----:B------:R-:W-:Y:S01]  /*01f0*/  USEL UR7, URZ, 0x1, !UP0 ;  /* 0x000000013f077887 */ /* 0x000fe2000c000000 */
[----:B0-----:R-:W-:-:S03]  /*0200*/  ISETP.NE.AND P0, PT, R4, RZ, PT ;  /* 0x000000ff0400720c */ /* 0x001fc60003f05270 */
[----:B------:R-:W-:-:S10]  /*0210*/  USEL UR7, UR7, 0x2, UP1 ;  /* 0x0000000207077887 */ /* 0x000fd40008800000 */
[----:B------:R-:W-:Y:S05]  /*0220*/  @P0 BRA `(.L_x_2) ;  /* 0x0000000000580947 */ /* 0x000fea0003800000 */
[----:B------:R-:W0:Y:S01]  /*0230*/  S2UR UR10, SR_CgaCtaId ;  /* 0x00000000000a79c3 */ /* 0x000e220000008800 */
[----:B------:R-:W-:Y:S01]  /*0240*/  UMOV UR4, 0x400 ;  /* 0x0000040000047882 */ /* 0x000fe20000000000 */
[----:B------:R-:W-:Y:S01]  /*0250*/  UMOV UR5, 0x1 ;  /* 0x0000000100057882 */ /* 0x000fe20000000000 */
[----:B------:R-:W-:Y:S01]  /*0260*/  UMOV UR8, 0x2 ;  /* 0x0000000200087882 */ /* 0x000fe20000000000 */
[----:B------:R-:W-:Y:S01]  /*0270*/  ELECT P0, URZ, PT ;  /* 0x00000000003f782f */ /* 0x000fe20003800000 */
[----:B------:R-:W-:-:S04]  /*0280*/  UIADD3 UR8, -UR8, 0x100000, URZ ;  /* 0x0010000008087890 */ /* 0x000fc8000fffe13f */
[----:B------:R-:W-:Y:S02]  /*0290*/  USHF.L.U32 UR9, UR8, 0xb, URZ ;  /* 0x0000000b08097899 */ /* 0x000fe4000800063f */
[----:B------:R-:W-:Y:S02]  /*02a0*/  USHF.L.U32 UR8, UR8, 0x1, URZ ;  /* 0x0000000108087899 */ /* 0x000fe4000800063f */
[----:B0-----:R-:W-:Y:S02]  /*02b0*/  ULEA UR10, UR10, UR4, 0x18 ;  /* 0x000000040a0a7291 */ /* 0x001fe4000f8ec03f */
[----:B------:R-:W-:-:S04]  /*02c0*/  UIADD3 UR4, -UR5, 0x100000, URZ ;  /* 0x0010000005047890 */ /* 0x000fc8000fffe13f */
[----:B------:R-:W-:Y:S02]  /*02d0*/  USHF.L.U32 UR5, UR4, 0xb, URZ ;  /* 0x0000000b04057899 */ /* 0x000fe4000800063f */
[----:B------:R-:W-:Y:S01]  /*02e0*/  USHF.L.U32 UR4, UR4, 0x1, URZ ;  /* 0x0000000104047899 */ /* 0x000fe2000800063f */
[----:B------:R-:W0:Y:S11]  /*02f0*/  FENCE.VIEW.ASYNC.S ;  /* 0x00000000000073c6 */ /* 0x000e360000000000 */
[----:B0-----:R0:W1:Y:S01]  /*0300*/  SYNCS.EXCH.64 URZ, [UR10], UR4 ;  /* 0x000000040a3f75b2 */ /* 0x0010620008000100 */
[----:B------:R0:W2:Y:S01]  /*0310*/  SYNCS.EXCH.64 URZ, [UR10+0x20], UR8 ;  /* 0x000020080a3f75b2 */ /* 0x0000a20008000100 */
[----:B------:R0:W3:Y:S01]  /*0320*/  SYNCS.EXCH.64 URZ, [UR10+0x8], UR4 ;  /* 0x000008040a3f75b2 */ /* 0x0000e20008000100 */
[----:B------:R0:W4:Y:S01]  /*0330*/  SYNCS.EXCH.64 URZ, [UR10+0x28], UR8 ;  /* 0x000028080a3f75b2 */ /* 0x0001220008000100 */
[----:B------:R0:W0:Y:S01]  /*0340*/  SYNCS.EXCH.64 URZ, [UR10+0x10], UR4 ;  /* 0x000010040a3f75b2 */ /* 0x0000220008000100 */
[----:B------:R0:W0:Y:S01]  /*0350*/  SYNCS.EXCH.64 URZ, [UR10+0x30], UR8 ;  /* 0x000030080a3f75b2 */ /* 0x0000220008000100 */
[----:B------:R0:W0:Y:S01]  /*0360*/  SYNCS.EXCH.64 URZ, [UR10+0x18], UR4 ;  /* 0x000018040a3f75b2 */ /* 0x0000220008000100 */
[----:B------:R0:W0:Y:S01]  /*0370*/  SYNCS.EXCH.64 URZ, [UR10+0x38], UR8 ;  /* 0x000038080a3f75b2 */ /* 0x0000220008000100 */
[----:B------:R-:W-:Y:S01]  /*0380*/  NOP ;  /* 0x0000000000007918 */ /* 0x000fe20000000000 */
.L_x_2:
[----:B------:R-:W5:Y:S01]  /*0390*/  S2UR UR11, SR_CTAID.X ;  /* 0x00000000000b79c3 */ /* 0x000f620000002500 */
[----:B------:R-:W1:Y:S01]  /*03a0*/  SHFL.IDX PT, R5, R0, RZ, 0x1f ;  /* 0x00001fff00057589 */ /* 0x000e6200000e0000 */
[----:B------:R-:W-:Y:S02]  /*03b0*/  SHF.R.S32.HI R3, RZ, 0x1f, R6 ;  /* 0x0000001fff037819 */ /* 0x000fe40000011406 */
[----:B------:R-:W-:Y:S01]  /*03c0*/  ELECT P0, URZ, PT ;  /* 0x00000000003f782f */ /* 0x000fe20003800000 */
[----:B------:R-:W-:Y:S01]  /*03d0*/  NOP ;  /* 0x0000000000007918 */ /* 0x000fe20000000000 */
[----:B------:R2:W3:Y:S01]  /*03e0*/  SHFL.IDX PT, R8, R0, RZ, 0x1f ;  /* 0x00001fff00087589 */ /* 0x0004e200000e0000 */
[----:B------:R-:W-:Y:S01]  /*03f0*/  LEA.HI R3, R3, R6, RZ, 0x7 ;  /* 0x0000000603037211 */ /* 0x000fe200078f38ff */
[----:B0-----:R-:W-:Y:S01]  /*0400*/  ULDC UR4, c[0x0][0x150] ;  /* 0x0000540000047ab9 */ /* 0x001fe20000000800 */
[----:B------:R-:W0:Y:S01]  /*0410*/  S2UR UR9, SR_CTAID.Y ;  /* 0x00000000000979c3 */ /* 0x000e220000002600 */
[----:B------:R-:W-:-:S02]  /*0420*/  ELECT P1, URZ, PT ;  /* 0x00000000003f782f */ /* 0x000fc40003820000 */
[----:B------:R-:W-:Y:S01]  /*0430*/  LOP3.LUT R3, R3, 0xffffff80, RZ, 0xc0, !PT ;  /* 0xffffff8003037812 */ /* 0x000fe200078ec0ff */
[----:B------:R-:W-:Y:S01]  /*0440*/  ULDC UR8, c[0x0][0x144] ;  /* 0x0000510000087ab9 */ /* 0x000fe20000000800 */
[----:B------:R-:W-:Y:S01]  /*0450*/  UMOV UR20, 0x80 ;  /* 0x0000008000147882 */ /* 0x000fe20000000000 */
[----:B------:R-:W-:Y:S01]  /*0460*/  NOP ;  /* 0x0000000000007918 */ /* 0x000fe20000000000 */
[----:B------:R-:W-:Y:S01]  /*0470*/  ULDC UR19, c[0x0][0x148] ;  /* 0x0000520000137ab9 */ /* 0x000fe20000000800 */
[----:B------:R-:W-:Y:S01]  /*0480*/  IMAD.IADD R7, R6, 0x1, -R3 ;  /* 0x0000000106077824 */ /* 0x000fe200078e0a03 */
[----:B------:R0:W0:Y:S01]  /*0490*/  SHFL.IDX PT, R17, R2, RZ, 0x1f ;  /* 0x00001fff02117589 */ /* 0x00002200000e0000 */
[----:B------:R-:W-:-:S03]  /*04a0*/  ISETP.NE.AND P2, PT, RZ, UR17, PT ;  /* 0x00000011ff007c0c */ /* 0x000fc6000bf45270 */
[----:B------:R-:W-:Y:S02]  /*04b0*/  SHF.R.S32.HI R12, RZ, 0x1f, R7 ;  /* 0x0000001fff0c7819 */ /* 0x000fe40000011407 */
[----:B-----5:R-:W-:Y:S02]  /*04c0*/  I2FP.F32.U32 R9, UR11 ;  /* 0x0000000b00097c45 */ /* 0x020fe40008201000 */
[----:B------:R-:W-:Y:S02]  /*04d0*/  LEA.HI R3, R12, R7, RZ, 0x3 ;  /* 0x000000070c037211 */ /* 0x000fe400078f18ff */
[----:B-1----:R-:W-:Y:S01]  /*04e0*/  ISETP.NE.OR P0, PT, R5, RZ, !P0 ;  /* 0x000000ff0500720c */ /* 0x002fe20004705670 */
[----:B------:R-:W-:Y:S01]  /*04f0*/  FMUL R9, R9, UR4 ;  /* 0x0000000409097c20 */ /* 0x000fe20008400000 */
[--C-:B------:R-:W-:Y:S01]  /*0500*/  SHF.R.S32.HI R5, RZ, 0x3, R3.reuse ;  /* 0x00000003ff057819 */ /* 0x100fe20000011403 */
[----:B------:R-:W-:Y:S01]  /*0510*/  ULDC UR4, c[0x0][0x154] ;  /* 0x0000550000047ab9 */ /* 0x000fe20000000800 */
[----:B--2---:R-:W-:Y:S01]  /*0520*/  SHF.R.S32.HI R0, RZ, 0x1f, R3 ;  /* 0x0000001fff007819 */ /* 0x004fe20000011403 */
[----:B------:R1:W2:Y:S01]  /*0530*/  F2I.U32.TRUNC.NTZ R10, R9 ;  /* 0x00000009000a7305 */ /* 0x0002a2000020f000 */
[----:B------:R-:W-:-:S02]  /*0540*/  SHF.R.S32.HI R3, RZ, 0x1f, R4 ;  /* 0x0000001fff037819 */ /* 0x000fc40000011404 */
[----:B---3--:R-:W-:Y:S02]  /*0550*/  ISETP.NE.OR P1, PT, R8, RZ, !P1 ;  /* 0x000000ff0800720c */ /* 0x008fe40004f25670 */
[----:B------:R-:W-:Y:S02]  /*0560*/  LEA.HI R0, R0, R5, RZ, 0x2 ;  /* 0x0000000500007211 */ /* 0x000fe400078f10ff */
[----:B------:R-:W-:Y:S01]  /*0570*/  LEA.HI R3, R3, R4, RZ, 0x2 ;  /* 0x0000000403037211 */ /* 0x000fe200078f10ff */
[----:B------:R-:W-:Y:S01]  /*0580*/  VOTEU.ALL UP0, P0 ;  /* 0x00000000003f7886 */ /* 0x000fe20000000000 */
[----:B------:R-:W-:Y:S02]  /*0590*/  LOP3.LUT R0, R0, 0xfffffffc, RZ, 0xc0, !PT ;  /* 0xfffffffc00007812 */ /* 0x000fe400078ec0ff */
[----:B------:R-:W-:Y:S02]  /*05a0*/  LOP3.LUT R3, R3, 0x3ffffffc, RZ, 0xc0, !PT ;  /* 0x3ffffffc03037812 */ /* 0x000fe400078ec0ff */
[----:B0-----:R-:W-:Y:S01]  /*05b0*/  I2FP.F32.U32 R8, UR9 ;  /* 0x0000000900087c45 */ /* 0x001fe20008201000 */
[----:B------:R-:W-:Y:S01]  /*05c0*/  IMAD.IADD R0, R5, 0x1, -R0 ;  /* 0x0000000105007824 */ /* 0x000fe200078e0a00 */
[----:B------:R-:W0:Y:S01]  /*05d0*/  @!UP0 S2UR UR13, SR_CgaCtaId ;  /* 0x00000000000d89c3 */ /* 0x000e220000008800 */
[----:B------:R-:W-:Y:S01]  /*05e0*/  IMAD.IADD R3, R4, 0x1, -R3 ;  /* 0x0000000104037824 */ /* 0x000fe200078e0a03 */
[----:B------:R-:W-:Y:S01]  /*05f0*/  VOTEU.ALL UP1, P1 ;  /* 0x00000000003f7886 */ /* 0x000fe20000820000 */
[----:B-1----:R-:W-:Y:S01]  /*0600*/  FMUL R9, R8, UR4 ;  /* 0x0000000408097c20 */ /* 0x002fe20008400000 */
[----:B--2---:R-:W-:Y:S01]  /*0610*/  R2UR UR4, R10 ;  /* 0x000000000a0472ca */ /* 0x004fe200000e0000 */
[----:B------:R-:W-:Y:S01]  /*0620*/  IMAD R0, R3, 0x4, R0 ;  /* 0x0000000403007824 */ /* 0x000fe200078e0200 */
[----:B------:R-:W-:Y:S01]  /*0630*/  @!UP0 UMOV UR12, 0x400 ;  /* 0x00000400000c8882 */ /* 0x000fe20000000000 */
[----:B------:R-:W-:Y:S01]  /*0640*/  @!UP1 UMOV UR15, 0x400 ;  /* 0x00000400000f9882 */ /* 0x000fe20000000000 */
[----:B------:R-:W1:Y:S01]  /*0650*/  @!UP1 S2UR UR16, SR_CgaCtaId ;  /* 0x00000000001099c3 */ /* 0x000e620000008800 */
[----:B------:R-:W2:Y:S01]  /*0660*/  F2I.U32.TRUNC.NTZ R9, R9 ;  /* 0x0000000900097305 */ /* 0x000ea2000020f000 */
[C---:B------:R-:W-:Y:S01]  /*0670*/  IMAD.SHL.U32 R3, R0.reuse, 0x4, RZ ;  /* 0x0000000400037824 */ /* 0x040fe200078e00ff */
[C---:B------:R-:W-:Y:S01]  /*0680*/  LEA.HI R4, R0.reuse, R0, RZ, 0x1 ;  /* 0x0000000000047211 */ /* 0x040fe200078f08ff */
[----:B------:R-:W-:Y:S01]  /*0690*/  VOTEU.ALL UP2, P1 ;  /* 0x00000000003f7886 */ /* 0x000fe20000840000 */
[----:B------:R-:W-:Y:S01]  /*06a0*/  VOTEU.ALL UP3, P1 ;  /* 0x00000000003f7886 */ /* 0x000fe20000860000 */
[----:B------:R-:W-:Y:S01]  /*06b0*/  VOTEU.ALL UP4, P1 ;  /* 0x00000000003f7886 */ /* 0x000fe20000880000 */
[----:B------:R-:W-:Y:S01]  /*06c0*/  LOP3.LUT R8, R0, 0xc, R3, 0x78, !PT ;  /* 0x0000000c00087812 */ /* 0x000fe200078e7803 */
[----:B------:R-:W-:Y:S01]  /*06d0*/  VOTEU.ALL UP5, P1 ;  /* 0x00000000003f7886 */ /* 0x000fe200008a0000 */
[----:B------:R-:W-:Y:S01]  /*06e0*/  LOP3.LUT R5, R4, 0xfffffffe, RZ, 0xc0, !PT ;  /* 0xfffffffe04057812 */ /* 0x000fe200078ec0ff */
[----:B------:R-:W-:Y:S01]  /*06f0*/  UIADD3 UR4, -UR4, URZ, URZ ;  /* 0x0000003f04047290 */ /* 0x000fe2000fffe13f */
[----:B------:R-:W3:Y:S03]  /*0700*/  LDC R3, c[0x0][0x140] ;  /* 0x00005000ff037b82 */ /* 0x000ee60000000800 */
[----:B------:R-:W-:Y:S01]  /*0710*/  UIMAD UR8, UR8, UR4, UR11 ;  /* 0x00000004080872a4 */ /* 0x000fe2000f8e020b */
[----:B------:R-:W-:Y:S01]  /*0720*/  IMAD.IADD R5, R0, 0x1, -R5 ;  /* 0x0000000100057824 */ /* 0x000fe200078e0a05 */
[----:B--2---:R-:W-:Y:S01]  /*0730*/  R2UR UR10, R9 ;  /* 0x00000000090a72ca */ /* 0x004fe200000e0000 */
[----:B------:R-:W-:Y:S01]  /*0740*/  UMOV UR4, 0x20 ;  /* 0x0000002000047882 */ /* 0x000fe20000000000 */
[----:B0-----:R-:W-:Y:S01]  /*0750*/  @!UP0 ULEA UR14, UR13, UR12, 0x18 ;  /* 0x0000000c0d0e8291 */ /* 0x001fe2000f8ec03f */
[----:B------:R-:W-:Y:S01]  /*0760*/  IMAD.MOV.U32 R9, RZ, RZ, 0x1 ;  /* 0x00000001ff097424 */ /* 0x000fe200078e00ff */
[----:B------:R-:W-:Y:S01]  /*0770*/  ISETP.NE.AND P3, PT, R5, UR8, PT ;  /* 0x0000000805007c0c */ /* 0x000fe2000bf65270 */
[----:B------:R-:W-:-:S04]  /*0780*/  @!UP0 UIADD3 UR4, -UR4, 0x100000, URZ ;  /* 0x0010000004048890 */ /* 0x000fc8000fffe13f */
[----:B------:R-:W-:Y:S02]  /*0790*/  @!UP0 USHF.L.U32 UR5, UR4, 0xb, URZ ;  /* 0x0000000b04058899 */ /* 0x000fe4000800063f */
[----:B------:R-:W-:Y:S02]  /*07a0*/  @!UP0 USHF.L.U32 UR4, UR4, 0x1, URZ ;  /* 0x0000000104048899 */ /* 0x000fe4000800063f */
[----:B------:R-:W-:-:S04]  /*07b0*/  @!UP1 UIADD3 UR12, -UR20, 0x100000, URZ ;  /* 0x00100000140c9890 */ /* 0x000fc8000fffe13f */
[----:B------:R-:W-:Y:S02]  /*07c0*/  @!UP1 USHF.L.U32 UR13, UR12, 0xb, URZ ;  /* 0x0000000b0c0d9899 */ /* 0x000fe4000800063f */
[----:B------:R-:W-:Y:S02]  /*07d0*/  @!UP1 USHF.L.U32 UR12, UR12, 0x1, URZ ;  /* 0x000000010c0c9899 */ /* 0x000fe4000800063f */
[----:B-1----:R-:W-:Y:S01]  /*07e0*/  @!UP1 ULEA UR15, UR16, UR15, 0x18 ;  /* 0x0000000f100f9291 */ /* 0x002fe2000f8ec03f */
[----:B------:R-:W-:Y:S01]  /*07f0*/  VOTEU.ALL UP0, P0 ;  /* 0x00000000003f7886 */ /* 0x000fe20000000000 */
[----:B------:R-:W-:Y:S01]  /*0800*/  VOTEU.ALL UP1, P0 ;  /* 0x00000000003f7886 */ /* 0x000fe20000020000 */
[----:B------:R-:W-:Y:S01]  /*0810*/  UIADD3 UR10, -UR10, URZ, URZ ;  /* 0x0000003f0a0a7290 */ /* 0x000fe2000fffe13f */
[----:B------:R-:W-:Y:S01]  /*0820*/  LOP3.LUT P0, RZ, R7, 0x7, RZ, 0xc0, !PT ;  /* 0x0000000707ff7812 */ /* 0x000fe2000780c0ff */
[----:B------:R-:W0:Y:S02]  /*0830*/  FENCE.VIEW.ASYNC.S ;  /* 0x00000000000073c6 */ /* 0x000e240000000000 */
[----:B0-----:R-:W0:Y:S01]  /*0840*/  @!UP0 SYNCS.EXCH.64 URZ, [UR14+0x70], UR4 ;  /* 0x000070040e3f85b2 */ /* 0x001e220008000100 */
[----:B------:R-:W-:-:S02]  /*0850*/  @P3 LEA.HI R0, R8, R8, RZ, 0x1 ;  /* 0x0000000808003211 */ /* 0x000fc400078f08ff */
[----:B---3--:R-:W-:Y:S02]  /*0860*/  ISETP.EQ.U32.AND P1, PT, R3, 0x1, PT ;  /* 0x000000010300780c */ /* 0x008fe40003f22070 */
[----:B------:R-:W-:Y:S02]  /*0870*/  @P3 SHF.R.S32.HI R0, RZ, 0x1, R0 ;  /* 0x00000001ff003819 */ /* 0x000fe40000011400 */
[----:B------:R-:W-:Y:S01]  /*0880*/  ISETP.LT.U32.AND P0, PT, R8, 0x2, !P0 ;  /* 0x000000020800780c */ /* 0x000fe20004701070 */
[----:B------:R1:W2:Y:S01]  /*0890*/  @!UP1 SYNCS.EXCH.64 URZ, [UR14+0x78], UR4 ;  /* 0x000078040e3f95b2 */ /* 0x0002a20008000100 */
[----:B------:R-:W-:Y:S01]  /*08a0*/  NOP ;  /* 0x0000000000007918 */ /* 0x000fe20000000000 */
[----:B-1----:R-:W-:Y:S01]  /*08b0*/  UIMAD UR4, UR19, UR10, UR9 ;  /* 0x0000000a130472a4 */ /* 0x002fe2000f8e0209 */
[----:B------:R1:W3:Y:S05]  /*08c0*/  @!UP2 SYNCS.EXCH.64 URZ, [UR15+0x50], UR12 ;  /* 0x0000500c0f3fa5b2 */ /* 0x0002ea0008000100 */
[----:B------:R-:W-:-:S02]  /*08d0*/  @P3 ISETP.NE.AND P4, PT, R0, UR4, PT ;  /* 0x0000000400003c0c */ /* 0x000fc4000bf85270 */
[----:B------:R-:W-:Y:S02]  /*08e0*/  SEL R0, RZ, 0x1, !P0 ;  /* 0x00000001ff007807 */ /* 0x000fe40004000000 */
[----:B------:R-:W-:-:S04]  /*08f0*/  @P3 SEL R9, RZ, 0x1, P4 ;  /* 0x00000001ff093807 */ /* 0x000fc80002000000 */
[----:B------:R-:W-:Y:S01]  /*0900*/  LOP3.LUT R9, R9, R0, RZ, 0xc0, !PT ;  /* 0x0000000009097212 */ /* 0x000fe200078ec0ff */
[----:B------:R1:W0:Y:S01]  /*0910*/  @!UP3 SYNCS.EXCH.64 URZ, [UR15+0x58], UR12 ;  /* 0x0000580c0f3fb5b2 */ /* 0x0002220008000100 */
[----:B------:R1:W0:Y:S01]  /*0920*/  @!UP4 SYNCS.EXCH.64 URZ, [UR15+0x60], UR12 ;  /* 0x0000600c0f3fc5b2 */ /* 0x0002220008000100 */
[----:B------:R1:W0:Y:S01]  /*0930*/  @!UP5 SYNCS.EXCH.64 URZ, [UR15+0x68], UR12 ;  /* 0x0000680c0f3fd5b2 */ /* 0x0002220008000100 */
[----:B------:R-:W-:Y:S01]  /*0940*/  NOP ;  /* 0x0000000000007918 */ /* 0x000fe20000000000 */
[----:B-1----:R-:W-:Y:S05]  /*0950*/  @!P1 BRA `(.L_x_3) ;  /* 0x0000000000089947 */ /* 0x002fea0003800000 */
[----:B0-234-:R-:W-:Y:S01]  /*0960*/  UCGABAR_ARV ;  /* 0x00000000000079c7 */ /* 0x01dfe20008000000 */
[----:B------:R-:W-:Y:S05]  /*0970*/  BRA `(.L_x_4) ;  /* 0x0000000000047947 */ /* 0x000fea0003800000 */
.L_x_3:
[----:B0-234-:R-:W-:Y:S01]  /*0980*/  NOP ;  /* 0x0000000000007918 */ /* 0x01dfe20000000000 */
.L_x_4:
[----:B------:R-:W-:Y:S01]  /*0990*/  ULDC.64 UR4, c[0x0][0x598] ;  /* 0x0001660000047ab9 */ /* 0x000fe20000000a00 */
[----:B------:R-:W-:Y:S01]  /*09a0*/  ULDC.64 UR22, c[0x0][0x208] ;  /* 0x0000820000167ab9 */ /* 0x000fe20000000a00 */
[----:B------:R-:W-:-:S04]  /*09b0*/  ISETP.NE.U32.AND P0, PT, RZ, UR4, PT ;  /* 0x00000004ff007c0c */ /* 0x000fc8000bf05070 */
[----:B------:R-:W-:-:S13]  /*09c0*/  ISETP.NE.AND.EX P0, PT, RZ, UR5, PT, P0 ;  /* 0x00000005ff007c0c */ /* 0x000fda000bf05300 */
[----:B------:R-:W-:Y:S05]  /*09d0*/  @!P0 BRA `(.L_x_5) ;  /* 0x00000000001c8947 */ /* 0x000fea0003800000 */
[----:B------:R-:W0:Y:S02]  /*09e0*/  LDC.64 R2, c[0x0][0x598] ;  /* 0x00016600ff027b82 */ /* 0x000e240000000a00 */
[----:B0-----:R-:W2:Y:S02]  /*09f0*/  LDG.E.64 R2, desc[UR22][R2.64] ;  /* 0x0000001602027981 */ /* 0x001ea4000c1e1b00 */
[----:B--2---:R-:W-:-:S04]  /*0a00*/  ISETP.NE.U32.AND P0, PT, R2, RZ, PT ;  /* 0x000000ff0200720c */ /* 0x004fc80003f05070 */
[----:B------:R-:W-:-:S13]  /*0a10*/  ISETP.NE.AND.EX P0, PT, R3, RZ, PT, P0 ;  /* 0x000000ff0300720c */ /* 0x000fda0003f05300 */
[----:B------:R-:W-:Y:S05]  /*0a20*/  @!P0 BRA `(.L_x_5) ;  /* 0x0000000000088947 */ /* 0x000fea0003800000 */
[----:B------:R0:W5:Y:S01]  /*0a30*/  LD.E R10, desc[UR22][R2.64] ;  /* 0x00000016020a7980 */ /* 0x000162000c101900 */
[----:B------:R-:W-:Y:S05]  /*0a40*/  BRA `(.L_x_6) ;  /* 0x0000000000207947 */ /* 0x000fea0003800000 */
.L_x_5:
[----:B------:R-:W-:Y:S02]  /*0a50*/  ULDC.64 UR4, c[0x0][0x588] ;  /* 0x0001620000047ab9 */ /* 0x000fe40000000a00 */
[----:B------:R-:W-:-:S04]  /*0a60*/  ISETP.NE.U32.AND P0, PT, RZ, UR4, PT ;  /* 0x00000004ff007c0c */ /* 0x000fc8000bf05070 */
[----:B------:R-:W-:-:S13]  /*0a70*/  ISETP.NE.AND.EX P0, PT, RZ, UR5, PT, P0 ;  /* 0x00000005ff007c0c */ /* 0x000fda000bf05300 */
[----:B------:R-:W-:Y:S05]  /*0a80*/  @!P0 BRA `(.L_x_7) ;  /* 0x00000000000c8947 */ /* 0x000fea0003800000 */
[----:B------:R-:W0:Y:S02]  /*0a90*/  LDC.64 R10, c[0x0][0x588] ;  /* 0x00016200ff0a7b82 */ /* 0x000e240000000a00 */
[----:B0-----:R1:W5:Y:S01]  /*0aa0*/  LDG.E R10, desc[UR22][R10.64] ;  /* 0x000000160a0a7981 */ /* 0x001362000c1e1900 */
[----:B------:R-:W-:Y:S05]  /*0ab0*/  BRA `(.L_x_6) ;  /* 0x0000000000047947 */ /* 0x000fea0003800000 */
.L_x_7:
[----:B------:R-:W2:Y:S02]  /*0ac0*/  LDC R10, c[0x0][0x580] ;  /* 0x00016000ff0a7b82 */ /* 0x000ea40000000800 */
.L_x_6:
[----:B------:R-:W-:Y:S02]  /*0ad0*/  ULDC.64 UR4, c[0x0][0x5a0] ;  /* 0x0001680000047ab9 */ /* 0x000fe40000000a00 */
[----:B------:R-:W-:-:S04]  /*0ae0*/  ISETP.NE.U32.AND P0, PT, RZ, UR4, PT ;  /* 0x00000004ff007c0c */ /* 0x000fc8000bf05070 */
[----:B------:R-:W-:-:S13]  /*0af0*/  ISETP.NE.AND.EX P0, PT, RZ, UR5, PT, P0 ;  /* 0x00000005ff007c0c */ /* 0x000fda000bf05300 */
[----:B------:R-:W-:Y:S05]  /*0b00*/  @!P0 BRA `(.L_x_8) ;  /* 0x00000000001c8947 */ /* 0x000fea0003800000 */
[----:B0-----:R-:W0:Y:S02]  /*0b10*/  LDC.64 R2, c[0x0][0x5a0] ;  /* 0x00016800ff027b82 */ /* 0x001e240000000a00 */
[----:B0-----:R-:W3:Y:S02]  /*0b20*/  LDG.E.64 R2, desc[UR22][R2.64] ;  /* 0x0000001602027981 */ /* 0x001ee4000c1e1b00 */
[----:B---3--:R-:W-:-:S04]  /*0b30*/  ISETP.NE.U32.AND P0, PT, R2, RZ, PT ;  /* 0x000000ff0200720c */ /* 0x008fc80003f05070 */
[----:B------:R-:W-:-:S13]  /*0b40*/  ISETP.NE.AND.EX P0, PT, R3, RZ, PT, P0 ;  /* 0x000000ff0300720c */ /* 0x000fda0003f05300 */
[----:B------:R-:W-:Y:S05]  /*0b50*/  @!P0 BRA `(.L_x_8) ;  /* 0x0000000000088947 */ /* 0x000fea0003800000 */
[----:B-1----:R0:W5:Y:S01]  /*0b60*/  LD.E R11, desc[UR22][R2.64] ;  /* 0x00000016020b7980 */ /* 0x002162000c101900 */
[----:B------:R-:W-:Y:S05]  /*0b70*/  BRA `(.L_x_9) ;  /* 0x0000000000207947 */ /* 0x000fea0003800000 */
.L_x_8:
[----:B------:R-:W-:Y:S02]  /*0b80*/  ULDC.64 UR4, c[0x0][0x590] ;  /* 0x0001640000047ab9 */ /* 0x000fe40000000a00 */
[----:B------:R-:W-:-:S04]  /*0b90*/  ISETP.NE.U32.AND P0, PT, RZ, UR4, PT ;  /* 0x00000004ff007c0c */ /* 0x000fc8000bf05070 */
[----:B------:R-:W-:-:S13]  /*0ba0*/  ISETP.NE.AND.EX P0, PT, RZ, UR5, PT, P0 ;  /* 0x00000005ff007c0c */ /* 0x000fda000bf05300 */
[----:B------:R-:W-:Y:S05]  /*0bb0*/  @!P0 BRA `(.L_x_10) ;  /* 0x00000000000c8947 */ /* 0x000fea0003800000 */
[----:B0-----:R-:W1:Y:S02]  /*0bc0*/  LDC.64 R2, c[0x0][0x590] ;  /* 0x00016400ff027b82 */ /* 0x001e640000000a00 */
[----:B-1----:R1:W5:Y:S01]  /*0bd0*/  LDG.E R11, desc[UR22][R2.64] ;  /* 0x00000016020b7981 */ /* 0x002362000c1e1900 */
[----:B------:R-:W-:Y:S05]  /*0be0*/  BRA `(.L_x_9) ;  /* 0x0000000000047947 */ /* 0x000fea0003800000 */
.L_x_10:
[----:B-1----:R-:W3:Y:S02]  /*0bf0*/  LDC R11, c[0x0][0x584] ;  /* 0x00016100ff0b7b82 */ /* 0x002ee40000000800 */
.L_x_9:
[----:B------:R-:W-:Y:S01]  /*0c00*/  ULDC UR4, c[0x0][0x65c] ;  /* 0x0001970000047ab9 */ /* 0x000fe20000000800 */
[----:B01----:R-:W0:Y:S01]  /*0c10*/  LDC.64 R2, c[0x0][0x650] ;  /* 0x00019400ff027b82 */ /* 0x003e220000000a00 */
[----:B------:R-:W-:Y:S01]  /*0c20*/  UISETP.NE.AND UP2, UPT, UR4, 0x1, UPT ;  /* 0x000000010400788c */ /* 0x000fe2000bf45270 */
[----:B------:R-:W-:Y:S01]  /*0c30*/  PRMT R13, RZ, 0x7610, R13 ;  /* 0x00007610ff0d7816 */ /* 0x000fe2000000000d */
[----:B------:R-:W-:Y:S01]  /*0c40*/  UISETP.NE.AND UP0, UPT, UR17, 0x2, UPT ;  /* 0x000000021100788c */ /* 0x000fe2000bf05270 */
[----:B------:R-:W-:-:S08]  /*0c50*/  IMAD.MOV.U32 R4, RZ, RZ, -0x1 ;  /* 0xffffffffff047424 */ /* 0x000fd000078e00ff */
[----:B------:R-:W-:Y:S01]  /*0c60*/  @UP2 ULDC UR14, c[0x0][0x10] ;  /* 0x00000400000e2ab9 */ /* 0x000fe20000000800 */
[----:B------:R-:W-:Y:S01]  /*0c70*/  @UP2 UMOV UR4, UR9 ;  /* 0x0000000900042c82 */ /* 0x000fe20008000000 */
[----:B------:R-:W-:Y:S01]  /*0c80*/  @UP2 UMOV UR5, URZ ;  /* 0x0000003f00052c82 */ /* 0x000fe20008000000 */
[----:B------:R-:W-:Y:S01]  /*0c90*/  @!UP2 ULDC UR16, c[0x0][0xc] ;  /* 0x000003000010aab9 */ /* 0x000fe20000000800 */
[----:B------:R-:W-:Y:S01]  /*0ca0*/  @UP2 UIMAD.WIDE.U32 UR14, UR11, UR14, UR4 ;  /* 0x0000000e0b0e22a5 */ /* 0x000fe2000f8e0004 */
[----:B------:R-:W-:Y:S02]  /*0cb0*/  ULDC UR12, c[0x0][0xc] ;  /* 0x00000300000c7ab9 */ /* 0x000fe40000000800 */
[----:B------:R-:W-:Y:S01]  /*0cc0*/  @UP2 UMOV UR4, URZ ;  /* 0x0000003f00042c82 */ /* 0x000fe20008000000 */
[----:B------:R-:W-:Y:S01]  /*0cd0*/  UMOV UR5, URZ ;  /* 0x0000003f00057c82 */ /* 0x000fe20008000000 */
[----:B------:R-:W-:Y:S01]  /*0ce0*/  @UP2 UIADD3 UR15, UR15, UR4, URZ ;  /* 0x000000040f0f2290 */ /* 0x000fe2000fffe03f */
[----:B------:R-:W-:-:S02]  /*0cf0*/  ULDC UR13, c[0x0][0x10] ;  /* 0x00000400000d7ab9 */ /* 0x000fc40000000800 */
[----:B------:R-:W-:Y:S01]  /*0d00*/  UMOV UR4, UR11 ;  /* 0x0000000b00047c82 */ /* 0x000fe20008000000 */
[----:B------:R-:W-:Y:S02]  /*0d10*/  UIMAD.WIDE.U32 UR12, UR12, UR13, URZ ;  /* 0x0000000d0c0c72a5 */ /* 0x000fe4000f8e003f */
[----:B------:R-:W-:Y:S01]  /*0d20*/  @!UP2 UIMAD.WIDE.U32 UR4, UR9, UR16, UR4 ;  /* 0x000000100904a2a5 */ /* 0x000fe2000f8e0004 */
[----:B------:R-:W-:Y:S02]  /*0d30*/  ULDC UR11, c[0x0][0x14] ;  /* 0x00000500000b7ab9 */ /* 0x000fe40000000800 */
[----:B------:R-:W-:Y:S02]  /*0d40*/  UIMAD.WIDE.U32 UR20, UR12, UR11, URZ ;  /* 0x0000000b0c1472a5 */ /* 0x000fe4000f8e003f */
[----:B------:R-:W-:Y:S02]  /*0d50*/  UIMAD UR13, UR13, UR11, URZ ;  /* 0x0000000b0d0d72a4 */ /* 0x000fe4000f8e023f */
[----:B------:R-:W-:Y:S01]  /*0d60*/  @!UP2 UMOV UR14, UR4 ;  /* 0x00000004000eac82 */ /* 0x000fe20008000000 */
[----:B------:R-:W-:Y:S01]  /*0d70*/  @!UP2 UMOV UR15, UR5 ;  /* 0x00000005000fac82 */ /* 0x000fe20008000000 */
[----:B------:R-:W-:-:S02]  /*0d80*/  UIADD3 UR13, UR21, UR13, URZ ;  /* 0x0000000d150d7290 */ /* 0x000fc4000fffe03f */
[----:B------:R-:W-:-:S04]  /*0d90*/  UIADD3 UR4, UP1, UR14, UR20, URZ ;  /* 0x000000140e047290 */ /* 0x000fc8000ff3e03f */
[----:B------:R-:W-:Y:S02]  /*0da0*/  UIADD3.X UR5, UR15, UR13, URZ, UP1, !UPT ;  /* 0x0000000d0f057290 */ /* 0x000fe40008ffe43f */
[----:B------:R-:W-:Y:S02]  /*0db0*/  USEL UR4, UR4, UR14, !UP0 ;  /* 0x0000000e04047287 */ /* 0x000fe4000c000000 */
[----:B------:R-:W-:-:S04]  /*0dc0*/  USEL UR5, UR5, UR15, !UP0 ;  /* 0x0000000f05057287 */ /* 0x000fc8000c000000 */
[----:B0-----:R-:W-:Y:S01]  /*0dd0*/  ISETP.LE.U32.AND P0, PT, R2, UR4, PT ;  /* 0x0000000402007c0c */ /* 0x001fe2000bf03070 */
[----:B------:R-:W-:Y:S02]  /*0de0*/  IMAD.MOV.U32 R2, RZ, RZ, -0x1 ;  /* 0xffffffffff027424 */ /* 0x000fe400078e00ff */
[----:B------:R-:W-:Y:S02]  /*0df0*/  IMAD.U32 R0, RZ, RZ, UR5 ;  /* 0x00000005ff007e24 */ /* 0x000fe4000f8e00ff */
[----:B------:R-:W-:-:S03]  /*0e00*/  IMAD.U32 R5, RZ, RZ, UR5 ;  /* 0x00000005ff057e24 */ /* 0x000fc6000f8e00ff */
[----:B------:R-:W-:Y:S01]  /*0e10*/  ISETP.GE.U32.AND.EX P0, PT, R0, R3, PT, P0 ;  /* 0x000000030000720c */ /* 0x000fe20003f06100 */
[----:B------:R-:W-:Y:S02]  /*0e20*/  IMAD.U32 R0, RZ, RZ, UR4 ;  /* 0x00000004ff007e24 */ /* 0x000fe4000f8e00ff */
[----:B------:R-:W-:-:S10]  /*0e30*/  IMAD.MOV.U32 R3, RZ, RZ, -0x1 ;  /* 0xffffffffff037424 */ /* 0x000fd400078e00ff */
[----:B------:R-:W-:Y:S05]  /*0e40*/  @P0 BRA `(.L_x_11) ;  /* 0x0000000400480947 */ /* 0x000fea0003800000 */
[----:B------:R-:W-:Y:S01]  /*0e50*/  ULDC.64 UR24, c[0x0][0x628] ;  /* 0x00018a0000187ab9 */ /* 0x000fe20000000a00 */
[C---:B------:R-:W-:Y:S01]  /*0e60*/  R2UR UR27, R0.reuse ;  /* 0x00000000001b72ca */ /* 0x040fe200000e0000 */
[----:B------:R-:W-:Y:S01]  /*0e70*/  ULDC UR26, c[0x0][0x630] ;  /* 0x00018c00001a7ab9 */ /* 0x000fe20000000800 */
[----:B------:R-:W-:Y:S02]  /*0e80*/  ISETP.NE.U32.AND P0, PT, RZ, UR24, PT ;  /* 0x00000018ff007c0c */ /* 0x000fe4000bf05070 */
[----:B------:R-:W-:Y:S02]  /*0e90*/  R2UR UR4, R0 ;  /* 0x00000000000472ca */ /* 0x000fe400000e0000 */
[----:B------:R-:W-:Y:S02]  /*0ea0*/  ISETP.NE.AND.EX P0, PT, RZ, UR25, PT, P0 ;  /* 0x00000019ff007c0c */ /* 0x000fe4000bf05300 */
[----:B------:R-:W-:-:S11]  /*0eb0*/  R2UR UR5, R5 ;  /* 0x00000000050572ca */ /* 0x000fd600000e0000 */
[----:B------:R-:W-:Y:S05]  /*0ec0*/  @!P0 BRA `(.L_x_12) ;  /* 0x0000000000308947 */ /* 0x000fea0003800000 */
[----:B------:R-:W-:Y:S01]  /*0ed0*/  R2UR UR4, R0 ;  /* 0x00000000000472ca */ /* 0x000fe200000e0000 */
[----:B------:R-:W-:Y:S01]  /*0ee0*/  ULDC UR11, c[0x0][0x634] ;  /* 0x00018d00000b7ab9 */ /* 0x000fe20000000800 */
[----:B------:R-:W-:-:S11]  /*0ef0*/  R2UR UR12, R5 ;  /* 0x00000000050c72ca */ /* 0x000fd600000e0000 */
[----:B------:R-:W-:-:S04]  /*0f00*/  UIADD3 UR11, UP1, UR4, UR11, URZ ;  /* 0x0000000b040b7290 */ /* 0x000fc8000ff3e03f */
[----:B------:R-:W-:-:S04]  /*0f10*/  UIADD3.X UR12, URZ, UR12, URZ, UP1, !UPT ;  /* 0x0000000c3f0c7290 */ /* 0x000fc80008ffe43f */
[----:B------:R-:W-:-:S04]  /*0f20*/  UIMAD.WIDE.U32 UR4, UR12, UR24, URZ ;  /* 0x000000180c0472a5 */ /* 0x000fc8000f8e003f */
[----:B------:R-:W-:Y:S02]  /*0f30*/  UIMAD.WIDE.U32 UR14, UP1, UR11, UR25, UR4 ;  /* 0x000000190b0e72a5 */ /* 0x000fe4000f820004 */
[----:B------:R-:W-:Y:S02]  /*0f40*/  UIMAD.WIDE.U32 UR4, UR11, UR24, URZ ;  /* 0x000000180b0472a5 */ /* 0x000fe4000f8e003f */
[----:B------:R-:W-:Y:S02]  /*0f50*/  UIADD3.X UR17, URZ, URZ, URZ, UP1, !UPT ;  /* 0x0000003f3f117290 */ /* 0x000fe40008ffe43f */
[----:B------:R-:W-:Y:S01]  /*0f60*/  UIADD3 URZ, UP1, UR5, UR14, URZ ;  /* 0x0000000e053f7290 */ /* 0x000fe2000ff3e03f */
[----:B------:R-:W-:-:S03]  /*0f70*/  UMOV UR16, UR15 ;  /* 0x0000000f00107c82 */ /* 0x000fc60008000000 */
[----:B------:R-:W-:-:S12]  /*0f80*/  UIMAD.WIDE.U32.X UR4, UR12, UR25, UR16, UP1 ;  /* 0x000000190c0472a5 */ /* 0x000fd800088e0410 */
.L_x_12:
[----:B------:R-:W-:Y:S01]  /*0f90*/  USHF.R.U64 UR4, UR4, UR26, UR5 ;  /* 0x0000001a04047299 */ /* 0x000fe20008001205 */
[----:B------:R-:W-:Y:S01]  /*0fa0*/  R2UR UR15, R5 ;  /* 0x00000000050f72ca */ /* 0x000fe200000e0000 */
[----:B------:R-:W-:Y:S02]  /*0fb0*/  USHF.R.U32.HI UR5, URZ, UR26, UR5 ;  /* 0x0000001a3f057299 */ /* 0x000fe40008011605 */
[----:B------:R-:W-:Y:S01]  /*0fc0*/  UIADD3 UR12, UP1, URZ, -UR4, URZ ;  /* 0x800000043f0c7290 */ /* 0x000fe2000ff3e03f */
[----:B------:R-:W-:Y:S01]  /*0fd0*/  ULDC.64 UR16, c[0x0][0x620] ;  /* 0x0001880000107ab9 */ /* 0x000fe20000000a00 */
[----:B------:R-:W-:Y:S02]  /*0fe0*/  UMOV UR14, UR27 ;  /* 0x0000001b000e7c82 */ /* 0x000fe40008000000 */
[----:B------:R-:W-:Y:S01]  /*0ff0*/  UIADD3.X UR5, URZ, ~UR5, URZ, UP1, !UPT ;  /* 0x800000053f057290 */ /* 0x000fe20008ffe43f */
[----:B------:R-:W-:Y:S01]  /*1000*/  ULDC UR11, c[0x0][0x618] ;  /* 0x00018600000b7ab9 */ /* 0x000fe20000000800 */
[----:B------:R-:W-:-:S02]  /*1010*/  @UP2 UIMAD UR8, UR19, UR10, UR9 ;  /* 0x0000000a130822a4 */ /* 0x000fc4000f8e0209 */
[----:B------:R-:W-:Y:S02]  /*1020*/  UIMAD UR5, UR5, UR16, URZ ;  /* 0x00000010050572a4 */ /* 0x000fe4000f8e023f */
[----:B------:R-:W-:Y:S02]  /*1030*/  UIMAD.WIDE.U32 UR14, UR12, UR16, UR14 ;  /* 0x000000100c0e72a5 */ /* 0x000fe4000f8e000e */
[----:B------:R-:W-:Y:S01]  /*1040*/  UIMAD UR12, UR12, UR17, UR5 ;  /* 0x000000110c0c72a4 */ /* 0x000fe2000f8e0205 */
[----:B------:R-:W-:Y:S01]  /*1050*/  ULDC UR16, c[0x0][0x608] ;  /* 0x0001820000107ab9 */ /* 0x000fe20000000800 */
[----:B------:R-:W-:Y:S02]  /*1060*/  ULDC UR28, c[0x0][0x658] ;  /* 0x00019600001c7ab9 */ /* 0x000fe40000000800 */
[----:B------:R-:W-:Y:S01]  /*1070*/  UIADD3 UR12, UR15, UR12, URZ ;  /* 0x0000000c0f0c7290 */ /* 0x000fe2000fffe03f */
[----:B------:R-:W-:Y:S01]  /*1080*/  UMOV UR9, 0xffffffff ;  /* 0xffffffff00097882 */ /* 0x000fe20000000000 */
[----:B------:R-:W-:-:S02]  /*1090*/  ULDC UR5, c[0x0][0x600] ;  /* 0x0001800000057ab9 */ /* 0x000fc40000000800 */
[----:B------:R-:W-:Y:S02]  /*10a0*/  USHF.R.U64 UR27, UR14, UR11, UR12 ;  /* 0x0000000b0e1b7299 */ /* 0x000fe4000800120c */
[----:B------:R-:W-:Y:S02]  /*10b0*/  USHF.R.U32.HI UR12, URZ, UR11, UR12 ;  /* 0x0000000b3f0c7299 */ /* 0x000fe4000801160c */
[----:B------:R-:W-:Y:S01]  /*10c0*/  USHF.L.U32 UR9, UR9, UR28, URZ ;  /* 0x0000001c09097299 */ /* 0x000fe2000800063f */
[----:B------:R-:W-:Y:S01]  /*10d0*/  ULDC.64 UR10, c[0x0][0x640] ;  /* 0x00019000000a7ab9 */ /* 0x000fe20000000a00 */
[----:B------:R-:W-:Y:S01]  /*10e0*/  USHF.R.U64 UR32, UR27, UR16, UR12 ;  /* 0x000000101b207299 */ /* 0x000fe2000800120c */
[----:B------:R-:W-:Y:S01]  /*10f0*/  ISETP.NE.U32.AND P0, PT, RZ, UR10, PT ;  /* 0x0000000aff007c0c */ /* 0x000fe2000bf05070 */
[----:B------:R-:W-:Y:S02]  /*1100*/  USHF.R.U32.HI UR12, URZ, UR16, UR12 ;  /* 0x000000103f0c7299 */ /* 0x000fe4000801160c */
[----:B------:R-:W-:Y:S01]  /*1110*/  UIADD3 UR26, UR5, -0x1, URZ ;  /* 0xffffffff051a7890 */ /* 0x000fe2000fffe03f */
[----:B------:R-:W-:Y:S01]  /*1120*/  ISETP.NE.AND.EX P0, PT, RZ, UR11, PT, P0 ;  /* 0x0000000bff007c0c */ /* 0x000fe2000bf05300 */
[----:B------:R-:W-:-:S02]  /*1130*/  USHF.R.U64 UR33, UR32, UR28, UR12 ;  /* 0x0000001c20217299 */ /* 0x000fc4000800120c */
[----:B------:R-:W-:Y:S02]  /*1140*/  USHF.R.U32.HI UR14, URZ, UR28, UR12 ;  /* 0x0000001c3f0e7299 */ /* 0x000fe4000801160c */
[----:B------:R-:W-:Y:S01]  /*1150*/  ULOP3.LUT UR12, URZ, UR9, URZ, 0x33, !UPT ;  /* 0x000000093f0c7292 */ /* 0x000fe2000f8e333f */
[----:B------:R-:W-:Y:S01]  /*1160*/  ULDC UR29, c[0x0][0x648] ;  /* 0x00019200001d7ab9 */ /* 0x000fe20000000800 */
[----:B------:R-:W-:Y:S01]  /*1170*/  ULDC UR30, c[0x0][0x638] ;  /* 0x00018e00001e7ab9 */ /* 0x000fe20000000800 */
[----:B------:R-:W-:Y:S01]  /*1180*/  UMOV UR31, 0x1 ;  /* 0x00000001001f7882 */ /* 0x000fe20000000000 */
[----:B------:R-:W-:-:S04]  /*1190*/  UMOV UR9, UR33 ;  /* 0x0000002100097c82 */ /* 0x000fc80008000000 */
[----:B------:R-:W-:Y:S05]  /*11a0*/  @!P0 BRA `(.L_x_13) ;  /* 0x0000000000308947 */ /* 0x000fea0003800000 */
[----:B------:R-:W-:Y:S02]  /*11b0*/  ULDC UR9, c[0x0][0x64c] ;  /* 0x0001930000097ab9 */ /* 0x000fe40000000800 */
        /* <DEDUP_REMOVED lines=8> */
[----:B------:R-:W-:-:S07]  /*1240*/  UIMAD.WIDE.U32.X UR10, UR19, UR11, UR24, UP1 ;  /* 0x0000000b130a72a5 */ /* 0x000fce00088e0418 */
[----:B------:R-:W-:Y:S01]  /*1250*/  UMOV UR9, UR10 ;  /* 0x0000000a00097c82 */ /* 0x000fe20008000000 */
[----:B------:R-:W-:-:S05]  /*1260*/  UMOV UR14, UR11 ;  /* 0x0000000b000e7c82 */ /* 0x000fca0008000000 */
.L_x_13:
[----:B------:R-:W-:Y:S01]  /*1270*/  USHF.R.U64 UR10, UR9, UR29, UR14 ;  /* 0x0000001d090a7299 */ /* 0x000fe2000800120e */
[----:B------:R-:W-:Y:S01]  /*1280*/  IMAD.MOV.U32 R13, RZ, RZ, 0x1 ;  /* 0x00000001ff0d7424 */ /* 0x000fe200078e00ff */
[----:B------:R-:W-:Y:S01]  /*1290*/  USHF.L.U32 UR9, UR31, UR28, URZ ;  /* 0x0000001c1f097299 */ /* 0x000fe2000800063f */
[----:B------:R-:W-:Y:S01]  /*12a0*/  IMAD.U32 R4, RZ, RZ, UR4 ;  /* 0x00000004ff047e24 */ /* 0x000fe2000f8e00ff */
[----:B------:R-:W-:Y:S02]  /*12b0*/  ULOP3.LUT UR12, UR32, UR12, URZ, 0xc0, !UPT ;  /* 0x0000000c200c7292 */ /* 0x000fe4000f8ec03f */
[----:B------:R-:W-:Y:S02]  /*12c0*/  UIADD3 UR11, -UR10, URZ, URZ ;  /* 0x0000003f0a0b7290 */ /* 0x000fe4000fffe13f */
[----:B------:R-:W-:Y:S02]  /*12d0*/  UIMAD UR12, UR9, UR10, UR12 ;  /* 0x0000000a090c72a4 */ /* 0x000fe4000f8e020c */
[----:B------:R-:W-:-:S02]  /*12e0*/  ULOP3.LUT UR26, UR27, UR26, URZ, 0xc0, !UPT ;  /* 0x0000001a1b1a7292 */ /* 0x000fc4000f8ec03f */
[----:B------:R-:W-:Y:S01]  /*12f0*/  UIMAD UR9, UR11, UR30, UR33 ;  /* 0x0000001e0b0972a4 */ /* 0x000fe2000f8e0221 */
[----:B------:R-:W-:Y:S02]  /*1300*/  ULDC UR10, c[0x0][0x610] ;  /* 0x00018400000a7ab9 */ /* 0x000fe40000000800 */
[----:B------:R-:W-:Y:S02]  /*1310*/  UIMAD UR8, UR12, UR10, UR8 ;  /* 0x0000000a0c0872a4 */ /* 0x000fe4000f8e0208 */
[----:B------:R-:W-:-:S04]  /*1320*/  UIMAD UR9, UR9, UR5, UR26 ;  /* 0x00000005090972a4 */ /* 0x000fc8000f8e021a */
[----:B------:R-:W-:Y:S02]  /*1330*/  USEL UR5, UR9, UR8, !UP2 ;  /* 0x0000000809057287 */ /* 0x000fe4000d000000 */
[----:B------:R-:W-:-:S04]  /*1340*/  USEL UR8, UR8, UR9, !UP2 ;  /* 0x0000000908087287 */ /* 0x000fc8000d000000 */
[----:B------:R-:W-:Y:S02]  /*1350*/  IMAD.U32 R3, RZ, RZ, UR5 ;  /* 0x00000005ff037e24 */ /* 0x000fe4000f8e00ff */
[----:B------:R-:W-:-:S07]  /*1360*/  IMAD.U32 R2, RZ, RZ, UR8 ;  /* 0x00000008ff027e24 */ /* 0x000fce000f8e00ff */
.L_x_11:
[----:B------:R-:W-:Y:S05]  /*1370*/  @!P1 BRA `(.L_x_14) ;  /* 0x00000000000c9947 */ /* 0x000fea0003800000 */
[----:B------:R-:W-:Y:S01]  /*1380*/  UCGABAR_WAIT ;  /* 0x0000000000007dc7 */ /* 0x000fe20008000000 */
[----:B------:R-:W-:Y:S01]  /*1390*/  CCTL.IVALL ;  /* 0x00000000ff00798f */ /* 0x000fe20002000000 */
[----:B------:R-:W-:Y:S05]  /*13a0*/  BRA `(.L_x_15) ;  /* 0x0000000000047947 */ /* 0x000fea0003800000 */
.L_x_14:
[----:B------:R-:W-:Y:S06]  /*13b0*/  BAR.SYNC.DEFER_BLOCKING 0x0 ;  /* 0x0000000000007b1d */ /* 0x000fec0000010000 */
.L_x_15:
[----:B------:R-:W-:Y:S02]  /*13c0*/  ULDC UR4, c[0x0][0x28c] ;  /* 0x0000a30000047ab9 */ /* 0x000fe40000000800 */
[----:B------:R-:W-:-:S04]  /*13d0*/  UIADD3 UR4, UR4, 0x1f, URZ ;  /* 0x0000001f04047890 */ /* 0x000fc8000fffe03f */
[----:B------:R-:W-:-:S04]  /*13e0*/  USHF.R.S32.HI UR5, URZ, 0x1f, UR4 ;  /* 0x0000001f3f057899 */ /* 0x000fc80008011404 */
[----:B------:R-:W-:-:S04]  /*13f0*/  ULEA.HI UR5, UR5, UR4, URZ, 0x5 ;  /* 0x0000000405057291 */ /* 0x000fc8000f8f283f */
[----:B------:R-:W-:Y:S01]  /*1400*/  USHF.R.S32.HI UR14, URZ, 0x5, UR5 ;  /* 0x000000053f0e7899 */ /* 0x000fe20008011405 */
[----:B------:R-:W-:Y:S11]  /*1410*/  @!P2 BRA `(.L_x_16) ;  /* 0x00000044001ca947 */ /* 0x000ff60003800000 */
[----:B------:R-:W-:-:S06]  /*1420*/  UISETP.GT.U32.AND UP1, UPT, UR18, 0x1, UPT ;  /* 0x000000011200788c */ /* 0x000fcc000bf24070 */
[----:B------:R-:W-:-:S13]  /*1430*/  PLOP3.LUT P0, PT, PT, PT, UP1, 0x80, 0x0 ;  /* 0x000000000000781c */ /* 0x000fda0003f0f018 */
[----:B------:R-:W-:Y:S05]  /*1440*/  @P0 EXIT ;  /* 0x000000000000094d */ /* 0x000fea0003800000 */
.L_x_17:
[----:B------:R-:W-:-:S08]  /*1450*/  NOP ;  /* 0x0000000000007918 */ /* 0x000fd00000000000 */
[----:B------:R-:W0:Y:S02]  /*1460*/  USETMAXREG.TRY_ALLOC.CTAPOOL UP1, 0xe8 ;  /* 0x000000e8000079c8 */ /* 0x000e240008020600 */
[----:B0-----:R-:W-:-:S13]  /*1470*/  PLOP3.LUT P0, PT, PT, PT, UP1, 0x80, 0x0 ;  /* 0x000000000000781c */ /* 0x001fda0003f0f018 */
[----:B------:R-:W-:Y:S05]  /*1480*/  @!P0 BRA `(.L_x_17) ;  /* 0xfffffffc00f08947 */ /* 0x000fea000383ffff */
[----:B------:R-:W-:-:S13]  /*1490*/  LOP3.LUT P0, RZ, R13, 0xff, RZ, 0xc0, !PT ;  /* 0x000000ff0dff7812 */ /* 0x000fda000780c0ff */
[----:B------:R-:W-:Y:S05]  /*14a0*/  @!P0 EXIT ;  /* 0x000000000000894d */ /* 0x000fea0003800000 */
[----:B------:R-:W0:Y:S01]  /*14b0*/  S2UR UR5, SR_CgaCtaId ;  /* 0x00000000000579c3 */ /* 0x000e220000008800 */
[CC--:B------:R-:W-:Y:S01]  /*14c0*/  LEA.HI R6, R12.reuse, R7.reuse, RZ, 0x2 ;  /* 0x000000070c067211 */ /* 0x0c0fe200078f10ff */
[----:B------:R-:W-:Y:S01]  /*14d0*/  USHF.R.U32.HI UR4, URZ, 0x2, UR14 ;  /* 0x000000023f047899 */ /* 0x000fe2000801160e */
[----:B------:R-:W-:Y:S01]  /*14e0*/  LEA.HI R14, R12, R7, RZ, 0x5 ;  /* 0x000000070c0e7211 */ /* 0x000fe200078f28ff */
[----:B------:R-:W-:Y:S01]  /*14f0*/  UMOV UR12, 0x400 ;  /* 0x00000400000c7882 */ /* 0x000fe20000000000 */
[--C-:B------:R-:W-:Y:S01]  /*1500*/  SHF.R.S32.HI R13, RZ, 0x2, R6.reuse ;  /* 0x00000002ff0d7819 */ /* 0x100fe20000011406 */
[----:B------:R-:W-:Y:S01]  /*1510*/  ULOP3.LUT UR15, UR14, 0x3, URZ, 0xc0, !UPT ;  /* 0x000000030e0f7892 */ /* 0x000fe2000f8ec03f */
[----:B------:R-:W-:Y:S01]  /*1520*/  SHF.R.S32.HI R12, RZ, 0x1f, R6 ;  /* 0x0000001fff0c7819 */ /* 0x000fe20000011406 */
[----:B------:R-:W-:Y:S01]  /*1530*/  ULOP3.LUT UR4, UR4, 0x1, URZ, 0xc0, !UPT ;  /* 0x0000000104047892 */ /* 0x000fe2000f8ec03f */
[----:B------:R-:W-:Y:S01]  /*1540*/  LOP3.LUT R16, R6, 0xfffffffc, RZ, 0xc0, !PT ;  /* 0xfffffffc06107812 */ /* 0x000fe200078ec0ff */
[----:B------:R-:W-:Y:S01]  /*1550*/  USEL UR15, UR15, URZ, !UP0 ;  /* 0x0000003f0f0f7287 */ /* 0x000fe2000c000000 */
[----:B------:R-:W-:Y:S01]  /*1560*/  LEA.HI R12, R12, R13, RZ, 0x3 ;  /* 0x0000000d0c0c7211 */ /* 0x000fe200078f18ff */
[----:B------:R-:W-:-:S02]  /*1570*/  UISETP.EQ.U32.AND UP0, UPT, UR4, 0x1, !UP0 ;  /* 0x000000010400788c */ /* 0x000fc4000c702070 */
[----:B------:R-:W-:Y:S01]  /*1580*/  IMAD.IADD R16, R7, 0x1, -R16 ;  /* 0x0000000107107824 */ /* 0x000fe200078e0a10 */
[----:B------:R-:W-:Y:S01]  /*1590*/  LOP3.LUT R6, R12, 0xfffffff8, RZ, 0xc0, !PT ;  /* 0xfffffff80c067812 */ /* 0x000fe200078ec0ff */
[----:B------:R-:W-:Y:S01]  /*15a0*/  VIADD R12, R17, 0xffffffff ;  /* 0xffffffff110c7836 */ /* 0x000fe20000000000 */
[----:B------:R-:W-:Y:S01]  /*15b0*/  UISETP.LT.AND UP1, UPT, UR14, 0x1, UPT ;  /* 0x000000010e00788c */ /* 0x000fe2000bf21270 */
[----:B------:R-:W-:Y:S02]  /*15c0*/  ULDC UR6, c[0x0][0x284] ;  /* 0x0000a10000067ab9 */ /* 0x000fe40000000800 */
[----:B------:R-:W-:Y:S01]  /*15d0*/  IMAD.IADD R6, R13, 0x1, -R6 ;  /* 0x000000010d067824 */ /* 0x000fe200078e0a06 */
[C---:B------:R-:W-:Y:S01]  /*15e0*/  ISETP.NE.AND P0, PT, R12.reuse, RZ, PT ;  /* 0x000000ff0c00720c */ /* 0x040fe20003f05270 */
[----:B------:R-:W-:Y:S01]  /*15f0*/  IMAD.SHL.U32 R12, R12, 0x8, RZ ;  /* 0x000000080c0c7824 */ /* 0x000fe200078e00ff */
[----:B------:R-:W-:Y:S01]  /*1600*/  SHF.R.S32.HI R13, RZ, 0x5, R14 ;  /* 0x00000005ff0d7819 */ /* 0x000fe2000001140e */
[----:B0-----:R-:W-:Y:S01]  /*1610*/  ULEA UR12, UR5, UR12, 0x18 ;  /* 0x0000000c050c7291 */ /* 0x001fe2000f8ec03f */
[--C-:B------:R-:W-:Y:S01]  /*1620*/  SHF.R.S32.HI R7, RZ, 0x1f, R6.reuse ;  /* 0x0000001fff077819 */ /* 0x100fe20000011406 */
[----:B------:R-:W-:Y:S01]  /*1630*/  USEL UR16, UR14, 0x1, UP1 ;  /* 0x000000010e107887 */ /* 0x000fe20008800000 */
[----:B------:R-:W-:Y:S01]  /*1640*/  LOP3.LUT R12, R12, 0x8, RZ, 0xc0, !PT ;  /* 0x000000080c0c7812 */ /* 0x000fe200078ec0ff */
[----:B------:R-:W-:Y:S01]  /*1650*/  UIADD3 UR4, UR12, 0x180, URZ ;  /* 0x000001800c047890 */ /* 0x000fe2000fffe03f */
[C-C-:B------:R-:W-:Y:S01]  /*1660*/  IMAD R19, R13.reuse, -0x10, -R6.reuse ;  /* 0xfffffff00d137824 */ /* 0x140fe200078e0a06 */
[----:B------:R-:W-:Y:S01]  /*1670*/  UIADD3 UR5, UR12, 0x2180, URZ ;  /* 0x000021800c057890 */ /* 0x000fe2000fffe03f */
[----:B------:R-:W-:Y:S01]  /*1680*/  IMAD.WIDE R6, R13, 0x10, R6 ;  /* 0x000000100d067825 */ /* 0x000fe200078e0206 */
[----:B------:R-:W-:Y:S01]  /*1690*/  UIADD3 UR33, UR12, 0x50, URZ ;  /* 0x000000500c217890 */ /* 0x000fe2000fffe03f */
[----:B------:R-:W-:Y:S01]  /*16a0*/  SEL R86, RZ, 0x1, P0 ;  /* 0x00000001ff567807 */ /* 0x000fe20000000000 */
[----:B------:R-:W-:Y:S01]  /*16b0*/  USHF.R.U32.HI UR4, URZ, 0x4, UR4 ;  /* 0x000000043f047899 */ /* 0x000fe20008011604 */
[C---:B------:R-:W-:Y:S01]  /*16c0*/  LOP3.LUT R87, R12.reuse, 0x8, RZ, 0x3c, !PT ;  /* 0x000000080c577812 */ /* 0x040fe200078e3cff */
[----:B------:R-:W-:Y:S01]  /*16d0*/  USHF.R.U32.HI UR5, URZ, 0x4, UR5 ;  /* 0x000000043f057899 */ /* 0x000fe20008011605 */
[----:B------:R-:W-:Y:S01]  /*16e0*/  LOP3.LUT R18, R12, 0x18, RZ, 0x3c, !PT ;  /* 0x000000180c127812 */ /* 0x000fe200078e3cff */
[----:B------:R-:W-:Y:S01]  /*16f0*/  ULOP3.LUT UR4, UR4, 0x3fff, URZ, 0xc0, !UPT ;  /* 0x00003fff04047892 */ /* 0x000fe2000f8ec03f */
[----:B------:R-:W-:Y:S01]  /*1700*/  LEA R17, R17, UR33, 0x3 ;  /* 0x0000002111117c11 */ /* 0x000fe2000f8e18ff */
[----:B------:R-:W-:Y:S01]  /*1710*/  ULOP3.LUT UR5, UR5, 0x3fff, URZ, 0xc0, !UPT ;  /* 0x00003fff05057892 */ /* 0x000fe2000f8ec03f */
[----:B------:R-:W-:Y:S01]  /*1720*/  VIADD R19, R19, UR6 ;  /* 0x0000000613137c36 */ /* 0x000fe20008000000 */
[----:B------:R-:W-:-:S02]  /*1730*/  ULOP3.LUT UR31, UR7, 0x1, URZ, 0xfc, !UPT ;  /* 0x00000001071f7892 */ /* 0x000fc4000f8efc3f */
[----:B------:R-:W-:Y:S02]  /*1740*/  USHF.L.U32 UR32, UR14, 0x1, URZ ;  /* 0x000000010e207899 */ /* 0x000fe4000800063f */
[----:B------:R-:W-:Y:S02]  /*1750*/  UIADD3 UR16, -UR16, UR14, URZ ;  /* 0x0000000e10107290 */ /* 0x000fe4000fffe13f */
[----:B------:R-:W-:Y:S02]  /*1760*/  USEL UR17, URZ, 0x1, !UP0 ;  /* 0x000000013f117887 */ /* 0x000fe4000c000000 */
[----:B------:R-:W-:Y:S02]  /*1770*/  ULOP3.LUT UR18, UR4, 0x10000, URZ, 0xfc, !UPT ;  /* 0x0001000004127892 */ /* 0x000fe4000f8efc3f */
[----:B------:R-:W-:-:S12]  /*1780*/  ULOP3.LUT UR19, UR5, 0x10000, URZ, 0xfc, !UPT ;  /* 0x0001000005137892 */ /* 0x000fd8000f8efc3f */
.L_x_108:
[----:B------:R-:W-:Y:S01]  /*1790*/  SHF.L.U32 R12, R86, 0x1f, RZ ;  /* 0x0000001f560c7819 */ /* 0x000fe200000006ff */
[----:B------:R-:W0:Y:S01]  /*17a0*/  LDC R13, c[0x0][0x28c] ;  /* 0x0000a300ff0d7b82 */ /* 0x000e220000000800 */
[----:B------:R-:W-:Y:S01]  /*17b0*/  UMOV UR4, URZ ;  /* 0x0000003f00047c82 */ /* 0x000fe20008000000 */
[----:B------:R-:W-:Y:S01]  /*17c0*/  UMOV UR24, UR15 ;  /* 0x0000000f00187c82 */ /* 0x000fe20008000000 */
[----:B-1----:R-:W1:Y:S01]  /*17d0*/  SYNCS.PHASECHK.TRANS64.TRYWAIT P0, [R17+URZ+-0x8], R12 ;  /* 0xfffff80c110075a7 */ /* 0x002e62000800017f */
[----:B0-----:R-:W-:Y:S01]  /*17e0*/  ISETP.GE.AND P1, PT, R13, 0x1, PT ;  /* 0x000000010d00780c */ /* 0x001fe20003f26270 */
[----:B-1-3--:R-:W-:-:S12]  /*17f0*/  @!P0 BRA `(.L_x_18) ;  /* 0x0000005000308947 */ /* 0x00afd80003800000 */
.L_x_130:
[----:B------:R-:W-:Y:S01]  /*1800*/  UMOV UR5, URZ ;  /* 0x0000003f00057c82 */ /* 0x000fe20008000000 */
[----:B------:R-:W-:Y:S01]  /*1810*/  UMOV UR6, URZ ;  /* 0x0000003f00067c82 */ /* 0x000fe20008000000 */
[----:B------:R-:W-:Y:S02]  /*1820*/  CS2R R20, SRZ ;  /* 0x0000000000147805 */ /* 0x000fe4000001ff00 */
[----:B------:R-:W-:Y:S02]  /*1830*/  CS2R R56, SRZ ;  /* 0x0000000000387805 */ /* 0x000fe4000001ff00 */
[----:B------:R-:W-:Y:S02]  /*1840*/  CS2R R58, SRZ ;  /* 0x00000000003a7805 */ /* 0x000fe4000001ff00 */
[----:B------:R-:W-:Y:S02]  /*1850*/  CS2R R60, SRZ ;  /* 0x00000000003c7805 */ /* 0x000fe4000001ff00 */
[----:B------:R-:W-:-:S02]  /*1860*/  CS2R R62, SRZ ;  /* 0x00000000003e7805 */ /* 0x000fc4000001ff00 */
[----:B------:R-:W-:Y:S02]  /*1870*/  CS2R R64, SRZ ;  /* 0x0000000000407805 */ /* 0x000fe4000001ff00 */
        /* <DEDUP_REMOVED lines=9> */
[----:B------:R-:W-:Y:S01]  /*1910*/  CS2R R84, SRZ ;  /* 0x0000000000547805 */ /* 0x000fe2000001ff00 */
[----:B------:R-:W-:Y:S01]  /*1920*/  IMAD.U32 R22, RZ, RZ, UR17 ;  /* 0x00000011ff167e24 */ /* 0x000fe2000f8e00ff */
        /* <DEDUP_REMOVED lines=15> */
[----:B------:R-:W-:Y:S01]  /*1a20*/  CS2R R54, SRZ ;  /* 0x0000000000367805 */ /* 0x000fe2000001ff00 */
[----:B------:R-:W-:Y:S06]  /*1a30*/  @!P1 BRA `(.L_x_19) ;  /* 0x0000000400489947 */ /* 0x000fec0003800000 */
[----:B------:R-:W-:-:S06]  /*1a40*/  UISETP.NE.AND UP0, UPT, UR31, 0x3, UPT ;  /* 0x000000031f00788c */ /* 0x000fcc000bf05270 */
[----:B------:R-:W-:-:S13]  /*1a50*/  PLOP3.LUT P1, PT, PT, PT, UP0, 0x80, 0x0 ;  /* 0x000000000000781c */ /* 0x000fda0003f2f008 */
[----:B------:R-:W-:Y:S05]  /*1a60*/  @!P1 BRA `(.L_x_20) ;  /* 0x0000000000049947 */ /* 0x000fea0003800000 */
[----:B------:R-:W-:Y:S01]  /*1a70*/  BPT.TRAP 0x1 ;  /* 0x000000040000795c */ /* 0x000fe20000300000 */
.L_x_20:
[----:B------:R-:W-:Y:S01]  /*1a80*/  ULEA UR4, UR15, UR12, 0x3 ;  /* 0x0000000c0f047291 */ /* 0x000fe2000f8e183f */
[----:B0-----:R-:W-:-:S05]  /*1a90*/  IMAD.U32 R12, RZ, RZ, UR17 ;  /* 0x00000011ff0c7e24 */ /* 0x001fca000f8e00ff */
[----:B------:R-:W-:-:S04]  /*1aa0*/  SHF.L.U32 R12, R12, 0x1f, RZ ;  /* 0x0000001f0c0c7819 */ /* 0x000fc800000006ff */
[----:B------:R0:W1:Y:S01]  /*1ab0*/  SYNCS.PHASECHK.TRANS64.TRYWAIT P0, [UR4], R12 ;  /* 0x0000000cff0075a7 */ /* 0x0000620008000144 */
[----:B------:R-:W-:Y:S05]  /*1ac0*/  @!P1 BRA `(.L_x_21) ;  /* 0x0000000000049947 */ /* 0x000fea0003800000 */
[----:B------:R-:W-:Y:S01]  /*1ad0*/  BPT.TRAP 0x1 ;  /* 0x000000040000795c */ /* 0x000fe20000300000 */
.L_x_21:
[----:B-1----:R-:W-:Y:S05]  /*1ae0*/  @P0 BRA `(.L_x_22) ;  /* 0x0000000000080947 */ /* 0x002fea0003800000 */
[----:B------:R-:W1:Y:S02]  /*1af0*/  SYNCS.PHASECHK.TRANS64.TRYWAIT P0, [UR4], R12 ;  /* 0x0000000cff0075a7 */ /* 0x000e640008000144 */
[----:B-1----:R-:W-:Y:S05]  /*1b00*/  @!P0 BRA `(.L_x_23) ;  /* 0x0000004c00808947 */ /* 0x002fea0003800000 */
.L_x_22:
[----:B------:R-:W-:Y:S01]  /*1b10*/  ULDC UR5, c[0x0][0x50c] ;  /* 0x0001430000057ab9 */ /* 0x000fe20000000800 */
[----:B------:R-:W-:Y:S01]  /*1b20*/  ULEA UR8, UR15, UR18, 0x7 ;  /* 0x000000120f087291 */ /* 0x000fe2000f8e383f */
[----:B------:R-:W-:Y:S01]  /*1b30*/  WARPGROUP.ARRIVE ;  /* 0x00000000000079c5 */ /* 0x000fe20000000000 */
[----:B------:R-:W-:Y:S01]  /*1b40*/  UISETP.NE.AND UP0, UPT, UR5, 0x1, UPT ;  /* 0x000000010500788c */ /* 0x000fe2000bf05270 */
[----:B------:R-:W-:Y:S01]  /*1b50*/  CS2R R20, SRZ ;  /* 0x0000000000147805 */ /* 0x000fe2000001ff00 */
[----:B------:R-:W-:Y:S01]  /*1b60*/  ULEA UR10, UR15, UR19, 0x7 ;  /* 0x000000130f0a7291 */ /* 0x000fe2000f8e383f */
[----:B------:R-:W-:Y:S01]  /*1b70*/  CS2R R56, SRZ ;  /* 0x0000000000387805 */ /* 0x000fe2000001ff00 */
[----:B------:R-:W-:Y:S01]  /*1b80*/  USEL UR5, URZ, 0x1, UP0 ;  /* 0x000000013f057887 */ /* 0x000fe20008000000 */
[----:B------:R-:W-:Y:S01]  /*1b90*/  CS2R R58, SRZ ;  /* 0x00000000003a7805 */ /* 0x000fe2000001ff00 */
[----:B------:R-:W-:Y:S01]  /*1ba0*/  UMOV UR9, 0xc0000010 ;  /* 0xc000001000097882 */ /* 0x000fe20000000000 */
[----:B------:R-:W-:Y:S01]  /*1bb0*/  UMOV UR11, 0xc0000010 ;  /* 0xc0000010000b7882 */ /* 0x000fe20000000000 */
[----:B------:R-:W-:Y:S01]  /*1bc0*/  UMOV UR4, 0x1 ;  /* 0x0000000100047882 */ /* 0x000fe20000000000 */
[----:B------:R-:W-:-:S02]  /*1bd0*/  CS2R R60, SRZ ;  /* 0x00000000003c7805 */ /* 0x000fc4000001ff00 */
[----:B------:R-:W-:Y:S01]  /*1be0*/  ISETP.NE.AND P0, PT, RZ, UR5, PT ;  /* 0x00000005ff007c0c */ /* 0x000fe2000bf05270 */
[----:B------:R-:W-:Y:S01]  /*1bf0*/  QGMMA.64x64x32.F32.E5M2.E5M2 R24, gdesc[UR8], RZ, !UPT, gsb0 ;  /* 0x00e00000081879f3 */ /* 0x000fe2000c0038ff */
        /* <DEDUP_REMOVED lines=11> */
[----:B------:R-:W-:Y:S01]  /*1cb0*/  CS2R R84, SRZ ;  /* 0x0000000000547805 */ /* 0x000fe2000001ff00 */
[----:B------:R-:W-:Y:S06]  /*1cc0*/  @!P0 BRA `(.L_x_24) ;  /* 0x0000000000888947 */ /* 0x000fec0003800000 */
[----:B------:R-:W-:Y:S02]  /*1cd0*/  WARPGROUP.DEPBAR.LE gsb0, 0x0 ;  /* 0x00008000000079c5 */ /* 0x000fe40000010000 */
[----:B------:R-:W-:-:S01]  /*1ce0*/  FADD R85, RZ, R24 ;  /* 0x00000018ff557221 */ /* 0x000fc20000000000 */
[----:B------:R-:W-:Y:S01]  /*1cf0*/  FADD R84, RZ, R25 ;  /* 0x00000019ff547221 */ /* 0x000fe20000000000 */
        /* <DEDUP_REMOVED lines=30> */
[----:B------:R-:W-:-:S06]  /*1ee0*/  UMOV UR4, URZ ;  /* 0x0000003f00047c82 */ /* 0x000fcc0008000000 */
.L_x_24:
[----:B------:R-:W-:-:S04]  /*1ef0*/  UIADD3 UR24, UR15, 0x1, URZ ;  /* 0x000000010f187890 */ /* 0x000fc8000fffe03f */
[----:B------:R-:W-:-:S04]  /*1f00*/  UISETP.NE.AND UP0, UPT, UR24, 0x4, UPT ;  /* 0x000000041800788c */ /* 0x000fc8000bf05270 */
[----:B------:R-:W-:Y:S02]  /*1f10*/  USEL UR6, URZ, 0x1, UP0 ;  /* 0x000000013f067887 */ /* 0x000fe40008000000 */
[----:B------:R-:W-:Y:S02]  /*1f20*/  USEL UR24, UR24, URZ, UP0 ;  /* 0x0000003f18187287 */ /* 0x000fe40008000000 */
[----:B------:R-:W-:-:S06]  /*1f30*/  ULOP3.LUT UR6, UR17, UR6, URZ, 0x3c, !UPT ;  /* 0x0000000611067292 */ /* 0x000fcc000f8e3c3f */
[----:B------:R-:W-:Y:S01]  /*1f40*/  IMAD.U32 R22, RZ, RZ, UR6 ;  /* 0x00000006ff167e24 */ /* 0x000fe2000f8e00ff */
[----:B------:R-:W-:-:S06]  /*1f50*/  UMOV UR6, 0x1 ;  /* 0x0000000100067882 */ /* 0x000fcc0000000000 */
.L_x_19:
[----:B------:R-:W-:-:S06]  /*1f60*/  UISETP.GE.AND UP0, UPT, UR16, 0x1, UPT ;  /* 0x000000011000788c */ /* 0x000fcc000bf06270 */
[----:B------:R-:W-:-:S13]  /*1f70*/  PLOP3.LUT P0, PT, PT, PT, UP0, 0x80, 0x0 ;  /* 0x000000000000781c */ /* 0x000fda0003f0f008 */
[----:B------:R-:W-:Y:S05]  /*1f80*/  @!P0 BRA `(.L_x_25) ;  /* 0x00000004005c8947 */ /* 0x000fea0003800000 */
[----:B01----:R-:W-:Y:S01]  /*1f90*/  IMAD.U32 R12, RZ, RZ, UR16 ;  /* 0x00000010ff0c7e24 */ /* 0x003fe2000f8e00ff */
[----:B------:R-:W-:Y:S01]  /*1fa0*/  ULDC UR25, c[0x0][0x50c] ;  /* 0x0001430000197ab9 */ /* 0x000fe20000000800 */
[----:B------:R-:W-:-:S07]  /*1fb0*/  IMAD.U32 R13, RZ, RZ, UR15 ;  /* 0x0000000fff0d7e24 */ /* 0x000fce000f8e00ff */
.L_x_33:
[----:B------:R-:W-:-:S06]  /*1fc0*/  UISETP.NE.AND UP0, UPT, UR31, 0x3, UPT ;  /* 0x000000031f00788c */ /* 0x000fcc000bf05270 */
[----:B------:R-:W-:-:S13]  /*1fd0*/  PLOP3.LUT P1, PT, PT, PT, UP0, 0x80, 0x0 ;  /* 0x000000000000781c */ /* 0x000fda0003f2f008 */
[----:B------:R-:W-:Y:S05]  /*1fe0*/  @!P1 BRA `(.L_x_26) ;  /* 0x0000000000049947 */ /* 0x000fea0003800000 */
[----:B------:R-:W-:Y:S01]  /*1ff0*/  BPT.TRAP 0x1 ;  /* 0x000000040000795c */ /* 0x000fe20000300000 */
.L_x_26:
[----:B------:R-:W-:Y:S01]  /*2000*/  ULEA UR8, UR24, UR12, 0x3 ;  /* 0x0000000c18087291 */ /* 0x000fe2000f8e183f */
[----:B------:R-:W-:-:S08]  /*2010*/  SHF.L.U32 R14, R22, 0x1f, RZ ;  /* 0x0000001f160e7819 */ /* 0x000fd000000006ff */
[----:B------:R0:W1:Y:S01]  /*2020*/  SYNCS.PHASECHK.TRANS64.TRYWAIT P0, [UR8], R14 ;  /* 0x0000000eff0075a7 */ /* 0x0000620008000148 */
[----:B------:R-:W-:Y:S05]  /*2030*/  @!P1 BRA `(.L_x_27) ;  /* 0x0000000000049947 */ /* 0x000fea0003800000 */
[----:B------:R-:W-:Y:S01]  /*2040*/  BPT.TRAP 0x1 ;  /* 0x000000040000795c */ /* 0x000fe20000300000 */
.L_x_27:
[----:B-1----:R-:W-:Y:S05]  /*2050*/  @P0 BRA `(.L_x_28) ;  /* 0x0000000000080947 */ /* 0x002fea0003800000 */
[----:B------:R-:W1:Y:S02]  /*2060*/  SYNCS.PHASECHK.TRANS64.TRYWAIT P0, [UR8], R14 ;  /* 0x0000000eff0075a7 */ /* 0x000e640008000148 */
[----:B-1----:R-:W-:Y:S05]  /*2070*/  @!P0 BRA `(.L_x_29) ;  /* 0x00000048003c8947 */ /* 0x002fea0003800000 */
.L_x_28:
[----:B------:R-:W-:Y:S01]  /*2080*/  UISETP.NE.AND UP0, UPT, UR5, URZ, UPT ;  /* 0x0000003f0500728c */ /* 0x000fe2000bf05270 */
[----:B------:R-:W-:Y:S01]  /*2090*/  WARPGROUP.ARRIVE ;  /* 0x00000000000079c5 */ /* 0x000fe20000000000 */
[----:B------:R-:W-:Y:S02]  /*20a0*/  ULEA UR8, UR24, UR18, 0x7 ;  /* 0x0000001218087291 */ /* 0x000fe4000f8e383f */
[----:B------:R-:W-:Y:S02]  /*20b0*/  USEL UR6, UR6, URZ, !UP0 ;  /* 0x0000003f06067287 */ /* 0x000fe4000c000000 */
[----:B------:R-:W-:Y:S02]  /*20c0*/  ULEA UR10, UR24, UR19, 0x7 ;  /* 0x00000013180a7291 */ /* 0x000fe4000f8e383f */
[----:B------:R-:W-:Y:S01]  /*20d0*/  UISETP.NE.U32.AND UP0, UPT, UR6, URZ, UPT ;  /* 0x0000003f0600728c */ /* 0x000fe2000bf05070 */
[----:B------:R-:W-:Y:S01]  /*20e0*/  UMOV UR9, 0xc0000010 ;  /* 0xc000001000097882 */ /* 0x000fe20000000000 */
[----:B------:R-:W-:Y:S01]  /*20f0*/  UMOV UR11, 0xc0000010 ;  /* 0xc0000010000b7882 */ /* 0x000fe20000000000 */
[----:B------:R-:W-:-:S08]  /*2100*/  UIADD3 UR4, UR4, 0x1, URZ ;  /* 0x0000000104047890 */ /* 0x000fd0000fffe03f */
[----:B------:R-:W-:Y:S01]  /*2110*/  QGMMA.64x64x32.F32.E5M2.E5M2 R24, gdesc[UR8], R24, UP0, gsb0 ;  /* 0x00e00000081879f3 */ /* 0x000fe2000b803818 */
[----:B------:R-:W-:-:S04]  /*2120*/  UISETP.NE.AND UP0, UPT, UR4, UR25, UPT ;  /* 0x000000190400728c */ /* 0x000fc8000bf05270 */
[----:B------:R-:W-:-:S06]  /*2130*/  USEL UR5, URZ, 0x1, UP0 ;  /* 0x000000013f057887 */ /* 0x000fcc0008000000 */
[----:B------:R-:W-:Y:S01]  /*2140*/  ISETP.NE.AND P0, PT, RZ, UR5, PT ;  /* 0x00000005ff007c0c */ /* 0x000fe2000bf05270 */
[----:B------:R-:W-:-:S12]  /*2150*/  WARPGROUP.DEPBAR.LE gsb0, 0x1 ;  /* 0x00008000000079c5 */ /* 0x000fd80000010100 */
[----:B------:R-:W-:Y:S05]  /*2160*/  @!P0 BRA `(.L_x_30) ;  /* 0x0000000000888947 */ /* 0x000fea0003800000 */
[----:B------:R-:W-:Y:S02]  /*2170*/  WARPGROUP.DEPBAR.LE gsb0, 0x0 ;  /* 0x00008000000079c5 */ /* 0x000fe40000010000 */
[----:B------:R-:W-:-:S01]  /*2180*/  FADD R85, R24, R85 ;  /* 0x0000005518557221 */ /* 0x000fc20000000000 */
[----:B------:R-:W-:Y:S01]  /*2190*/  FADD R84, R25, R84 ;  /* 0x0000005419547221 */ /* 0x000fe20000000000 */
        /* <DEDUP_REMOVED lines=30> */
[----:B------:R-:W-:-:S06]  /*2380*/  UMOV UR4, URZ ;  /* 0x0000003f00047c82 */ /* 0x000fcc0008000000 */
.L_x_30:
[----:B------:R-:W-:Y:S05]  /*2390*/  @!P1 BRA `(.L_x_31) ;  /* 0x0000000000049947 */ /* 0x000fea0003800000 */
[----:B------:R-:W-:Y:S01]  /*23a0*/  BPT.TRAP 0x1 ;  /* 0x000000040000795c */ /* 0x000fe20000300000 */
.L_x_31:
[----:B------:R-:W-:Y:S01]  /*23b0*/  ISETP.NE.AND P0, PT, R9, RZ, PT ;  /* 0x000000ff0900720c */ /* 0x000fe20003f05270 */
[----:B------:R-:W-:-:S12]  /*23c0*/  UISETP.GT.U32.AND UP0, UPT, UR7, 0x1, UPT ;  /* 0x000000010700788c */ /* 0x000fd8000bf04070 */
[----:B01----:R-:W-:-:S05]  /*23d0*/  @P0 LEA R14, R13, UR12, 0x3 ;  /* 0x0000000c0d0e0c11 */ /* 0x003fca000f8e18ff */
[----:B------:R-:W-:-:S05]  /*23e0*/  @P0 VIADD R15, R14, 0x20 ;  /* 0x000000200e0f0836 */ /* 0x000fca0000000000 */
[----:B------:R-:W-:-:S04]  /*23f0*/  @P0 PRMT R15, R8, 0x654, R15 ;  /* 0x00000654080f0816 */ /* 0x000fc8000000000f */
[----:B------:R0:W-:Y:S01]  /*2400*/  @P0 SYNCS.ARRIVE.TRANS64.RED.A1T0 RZ, [R15+URZ], RZ ;  /* 0x000000ff0fff09a7 */ /* 0x0001e2000810043f */
[----:B------:R-:W-:-:S13]  /*2410*/  PLOP3.LUT P0, PT, PT, PT, UP0, 0x80, 0x0 ;  /* 0x000000000000781c */ /* 0x000fda0003f0f008 */
[----:B0-----:R-:W-:Y:S05]  /*2420*/  @P0 BRA `(.L_x_32) ;  /* 0x0000000000040947 */ /* 0x001fea0003800000 */
[----:B------:R-:W-:Y:S01]  /*2430*/  BPT.TRAP 0x1 ;  /* 0x000000040000795c */ /* 0x000fe20000300000 */
.L_x_32:
[----:B------:R-:W-:Y:S01]  /*2440*/  UIADD3 UR24, UR24, 0x1, URZ ;  /* 0x0000000118187890 */ /* 0x000fe2000fffe03f */
[C---:B------:R-:W-:Y:S01]  /*2450*/  ISETP.GT.AND P1, PT, R12.reuse, 0x1, PT ;  /* 0x000000010c00780c */ /* 0x040fe20003f24270 */
[----:B------:R-:W-:Y:S02]  /*2460*/  VIADD R13, R13, 0x1 ;  /* 0x000000010d0d7836 */ /* 0x000fe40000000000 */
[----:B------:R-:W-:Y:S01]  /*2470*/  UISETP.NE.AND UP0, UPT, UR24, 0x4, UPT ;  /* 0x000000041800788c */ /* 0x000fe2000bf05270 */
[----:B------:R-:W-:Y:S02]  /*2480*/  VIADD R12, R12, 0xffffffff ;  /* 0xffffffff0c0c7836 */ /* 0x000fe40000000000 */
[C---:B------:R-:W-:Y:S01]  /*2490*/  ISETP.NE.AND P0, PT, R13.reuse, 0x4, PT ;  /* 0x000000040d00780c */ /* 0x040fe20003f05270 */
[----:B------:R-:W-:Y:S02]  /*24a0*/  USEL UR6, URZ, 0x1, UP0 ;  /* 0x000000013f067887 */ /* 0x000fe40008000000 */
[----:B------:R-:W-:Y:S01]  /*24b0*/  USEL UR24, UR24, URZ, UP0 ;  /* 0x0000003f18187287 */ /* 0x000fe20008000000 */
[----:B------:R-:W-:-:S03]  /*24c0*/  SEL R13, R13, RZ, P0 ;  /* 0x000000ff0d0d7207 */ /* 0x000fc60000000000 */
[----:B------:R-:W-:Y:S01]  /*24d0*/  LOP3.LUT R22, R22, UR6, RZ, 0x3c, !PT ;  /* 0x0000000616167c12 */ /* 0x000fe2000f8e3cff */
[----:B------:R-:W-:Y:S01]  /*24e0*/  UMOV UR6, 0x1 ;  /* 0x0000000100067882 */ /* 0x000fe20000000000 */
[----:B------:R-:W-:Y:S06]  /*24f0*/  @P1 BRA `(.L_x_33) ;  /* 0xfffffff800b01947 */ /* 0x000fec000383ffff */
.L_x_25:
[----:B------:R-:W-:Y:S01]  /*2500*/  UISETP.NE.AND UP0, UPT, UR4, URZ, UPT ;  /* 0x0000003f0400728c */ /* 0x000fe2000bf05270 */
[----:B01----:R-:W0:Y:S03]  /*2510*/  LDC R12, c[0x0][0x28c] ;  /* 0x0000a300ff0c7b82 */ /* 0x003e260000000800 */
[----:B------:R-:W-:-:S06]  /*2520*/  USEL UR4, URZ, 0x1, !UP0 ;  /* 0x000000013f047887 */ /* 0x000fcc000c000000 */
[----:B------:R-:W-:-:S13]  /*2530*/  ISETP.NE.AND P0, PT, RZ, UR4, PT ;  /* 0x00000004ff007c0c */ /* 0x000fda000bf05270 */
[----:B------:R-:W-:Y:S05]  /*2540*/  @!P0 BRA `(.L_x_34) ;  /* 0x0000000000848947 */ /* 0x000fea0003800000 */
[----:B------:R-:W-:Y:S02]  /*2550*/  WARPGROUP.DEPBAR.LE gsb0, 0x0 ;  /* 0x00008000000079c5 */ /* 0x000fe40000010000 */
[----:B------:R-:W-:Y:S01]  /*2560*/  FADD R85, R24, R85 ;  /* 0x0000005518557221 */ /* 0x000fe20000000000 */
        /* <DEDUP_REMOVED lines=30> */
[----:B------:R-:W-:-:S07]  /*2750*/  FADD R20, R20, R55 ;  /* 0x0000003714147221 */ /* 0x000fce0000000000 */
.L_x_34:
[----:B0-----:R-:W-:Y:S01]  /*2760*/  ISETP.GE.AND P0, PT, R12, 0x1, PT ;  /* 0x000000010c00780c */ /* 0x001fe20003f06270 */
[----:B------:R0:W-:Y:S01]  /*2770*/  SYNCS.ARRIVE.TRANS64.A1T0 RZ, [R87+UR33], RZ ;  /* 0x000000ff57ff79a7 */ /* 0x0001e20008100021 */
[----:B------:R-:W-:-:S11]  /*2780*/  WARPGROUP.DEPBAR.LE gsb0, 0x0 ;  /* 0x00008000000079c5 */ /* 0x000fd60000010000 */
[----:B------:R-:W-:Y:S05]  /*2790*/  @!P0 BRA `(.L_x_35) ;  /* 0x0000000000488947 */ /* 0x000fea0003800000 */
[----:B------:R-:W-:-:S06]  /*27a0*/  UISETP.NE.AND UP0, UPT, UR31, 0x3, UPT ;  /* 0x000000031f00788c */ /* 0x000fcc000bf05270 */
[----:B------:R-:W-:-:S13]  /*27b0*/  PLOP3.LUT P0, PT, PT, PT, UP0, 0x80, 0x0 ;  /* 0x000000000000781c */ /* 0x000fda0003f0f008 */
[----:B------:R-:W-:Y:S05]  /*27c0*/  @!P0 BRA `(.L_x_36) ;  /* 0x0000000000048947 */ /* 0x000fea0003800000 */
[----:B------:R-:W-:Y:S01]  /*27d0*/  BPT.TRAP 0x1 ;  /* 0x000000040000795c */ /* 0x000fe20000300000 */
.L_x_36:
[----:B------:R-:W-:Y:S01]  /*27e0*/  ISETP.NE.AND P0, PT, R9, RZ, PT ;  /* 0x000000ff0900720c */ /* 0x000fe20003f05270 */
[----:B------:R-:W-:-:S12]  /*27f0*/  IMAD.U32 R13, RZ, RZ, UR12 ;  /* 0x0000000cff0d7e24 */ /* 0x000fd8000f8e00ff */
[----:B------:R-:W-:-:S05]  /*2800*/  VOTEU.ANY UP0, P0 ;  /* 0x00000000003f7886 */ /* 0x000fca0000000100 */
[----:B------:R-:W-:Y:S02]  /*2810*/  @UP0 UIADD3 UR4, UR16, UR15, URZ ;  /* 0x0000000f10040290 */ /* 0x000fe4000fffe03f */
[----:B------:R-:W-:-:S04]  /*2820*/  UISETP.GT.U32.AND UP0, UPT, UR7, 0x1, UPT ;  /* 0x000000010700788c */ /* 0x000fc8000bf04070 */
[----:B------:R-:W-:-:S04]  /*2830*/  IMAD.U32 R12, RZ, RZ, UR4 ;  /* 0x00000004ff0c7e24 */ /* 0x000fc8000f8e00ff */
[----:B------:R-:W-:-:S05]  /*2840*/  @P0 IMAD.SHL.U32 R12, R12, 0x8, RZ ;  /* 0x000000080c0c0824 */ /* 0x000fca00078e00ff */
[----:B------:R-:W-:-:S04]  /*2850*/  @P0 LOP3.LUT R12, R12, 0x18, RZ, 0xc0, !PT ;  /* 0x000000180c0c0812 */ /* 0x000fc800078ec0ff */
[----:B------:R-:W-:-:S04]  /*2860*/  @P0 IADD3 R13, R13, 0x20, R12 ;  /* 0x000000200d0d0810 */ /* 0x000fc80007ffe00c */
[----:B------:R-:W-:-:S04]  /*2870*/  @P0 PRMT R13, R8, 0x654, R13 ;  /* 0x00000654080d0816 */ /* 0x000fc8000000000d */
[----:B------:R1:W-:Y:S01]  /*2880*/  @P0 SYNCS.ARRIVE.TRANS64.RED.A1T0 RZ, [R13+URZ], RZ ;  /* 0x000000ff0dff09a7 */ /* 0x0003e2000810043f */
[----:B------:R-:W-:-:S13]  /*2890*/  PLOP3.LUT P0, PT, PT, PT, UP0, 0x80, 0x0 ;  /* 0x000000000000781c */ /* 0x000fda0003f0f008 */
[----:B-1----:R-:W-:Y:S05]  /*28a0*/  @P0 BRA `(.L_x_35) ;  /* 0x0000000000040947 */ /* 0x002fea0003800000 */
[----:B------:R-:W-:Y:S01]  /*28b0*/  BPT.TRAP 0x1 ;  /* 0x000000040000795c */ /* 0x000fe20000300000 */
.L_x_35:
[----:B------:R-:W-:Y:S01]  /*28c0*/  SHF.L.U32 R12, R86, 0x1f, RZ ;  /* 0x0000001f560c7819 */ /* 0x000fe200000006ff */
[----:B------:R-:W1:Y:S01]  /*28d0*/  LDC R25, c[0x0][0x288] ;  /* 0x0000a200ff197b82 */ /* 0x000e620000000800 */
[----:B------:R-:W-:Y:S02]  /*28e0*/  IMAD.SHL.U32 R24, R2, 0x40, RZ ;  /* 0x0000004002187824 */ /* 0x000fe400078e00ff */
[----:B------:R-:W4:Y:S02]  /*28f0*/  SYNCS.PHASECHK.TRANS64.TRYWAIT P0, [R17+URZ+0x8], R12 ;  /* 0x0000080c110075a7 */ /* 0x000f24000800017f */
[----:B----4-:R-:W-:Y:S05]  /*2900*/  @!P0 BRA `(.L_x_37) ;  /* 0x0000004000308947 */ /* 0x010fea0003800000 */
.L_x_131:
[----:B------:R-:W-:Y:S01]  /*2910*/  ULDC UR4, c[0x0][0x284] ;  /* 0x0000a10000047ab9 */ /* 0x000fe20000000800 */
[----:B------:R-:W-:Y:S01]  /*2920*/  IMAD.SHL.U32 R28, R3, 0x40, RZ ;  /* 0x00000040031c7824 */ /* 0x000fe200078e00ff */
[----:B------:R-:W-:-:S04]  /*2930*/  ISETP.GE.AND P0, PT, R24, UR4, PT ;  /* 0x0000000418007c0c */ /* 0x000fc8000bf06270 */
[----:B-1----:R-:W-:-:S13]  /*2940*/  ISETP.GE.OR P0, PT, R28, R25, P0 ;  /* 0x000000191c00720c */ /* 0x002fda0000706670 */
[----:B------:R-:W-:Y:S05]  /*2950*/  @P0 BRA `(.L_x_38) ;  /* 0x0000002400d00947 */ /* 0x000fea0003800000 */
[----:B------:R-:W1:Y:S01]  /*2960*/  LDC.64 R22, c[0x0][0x5c8] ;  /* 0x00017200ff167b82 */ /* 0x000e620000000a00 */
[----:B------:R-:W-:Y:S01]  /*2970*/  IMAD.SHL.U32 R14, R16, 0x2, RZ ;  /* 0x00000002100e7824 */ /* 0x000fe200078e00ff */
[----:B------:R-:W-:Y:S01]  /*2980*/  SHF.R.S32.HI R30, RZ, 0x1f, R4 ;  /* 0x0000001fff1e7819 */ /* 0x000fe20000011404 */
[----:B------:R-:W-:Y:S01]  /*2990*/  ULDC.64 UR4, c[0x0][0x5d0] ;  /* 0x0001740000047ab9 */ /* 0x000fe20000000a00 */
[----:B------:R-:W-:Y:S01]  /*29a0*/  SHF.R.S32.HI R29, RZ, 0x1f, R28 ;  /* 0x0000001fff1d7819 */ /* 0x000fe2000001141c */
[----:B------:R-:W-:Y:S01]  /*29b0*/  IMAD.WIDE R26, R2, 0x40, R6 ;  /* 0x00000040021a7825 */ /* 0x000fe200078e0206 */
[--C-:B------:R-:W-:Y:S01]  /*29c0*/  SHF.R.S32.HI R15, RZ, 0x1f, R14.reuse ;  /* 0x0000001fff0f7819 */ /* 0x100fe2000001140e */
[----:B------:R-:W-:Y:S02]  /*29d0*/  BSSY B0, `(.L_x_38) ;  /* 0x000026c000007945 */ /* 0x000fe40003800000 */
[----:B------:R-:W-:Y:S02]  /*29e0*/  IMAD R3, R30, UR4, RZ ;  /* 0x000000041e037c24 */ /* 0x000fe4000f8e02ff */
[----:B----4-:R-:W-:-:S04]  /*29f0*/  IMAD.WIDE.U32 R12, R4, UR4, R14 ;  /* 0x00000004040c7c25 */ /* 0x010fc8000f8e000e */
[----:B------:R-:W-:Y:S01]  /*2a00*/  IMAD R3, R4, UR5, R3 ;  /* 0x0000000504037c24 */ /* 0x000fe2000f8e0203 */
[----:B------:R-:W-:Y:S01]  /*2a10*/  IADD3 R12, P0, R28, R12, RZ ;  /* 0x0000000c1c0c7210 */ /* 0x000fe20007f1e0ff */
[----:B------:R-:W-:Y:S01]  /*2a20*/  ULDC.64 UR4, c[0x0][0x5c0] ;  /* 0x0001700000047ab9 */ /* 0x000fe20000000a00 */
[----:B------:R-:W-:Y:S02]  /*2a30*/  IMAD R25, R16, -0x2, R25 ;  /* 0xfffffffe10197824 */ /* 0x000fe400078e0219 */
[----:B------:R-:W-:Y:S01]  /*2a40*/  IADD3.X R13, R29, R13, R3, P0, !PT ;  /* 0x0000000d1d0d7210 */ /* 0x000fe200007fe403 */
[----:B------:R-:W-:Y:S02]  /*2a50*/  IMAD.IADD R24, R19, 0x1, -R24 ;  /* 0x0000000113187824 */ /* 0x000fe400078e0a18 */
[----:B------:R-:W-:Y:S02]  /*2a60*/  IMAD.IADD R25, R25, 0x1, -R28 ;  /* 0x0000000119197824 */ /* 0x000fe400078e0a1c */
[----:B-1----:R-:W-:-:S02]  /*2a70*/  IMAD R2, R27, R22, RZ ;  /* 0x000000161b027224 */ /* 0x002fc400078e02ff */
[----:B------:R-:W-:-:S04]  /*2a80*/  IMAD.WIDE.U32 R12, R26, R22, R12 ;  /* 0x000000161a0c7225 */ /* 0x000fc800078e000c */
[----:B------:R-:W-:Y:S01]  /*2a90*/  IMAD R3, R26, R23, R2 ;  /* 0x000000171a037224 */ /* 0x000fe200078e0202 */
[----:B------:R-:W-:Y:S02]  /*2aa0*/  LEA R2, P0, R22, R12, 0x3 ;  /* 0x0000000c16027211 */ /* 0x000fe400078018ff */
[----:B------:R-:W-:Y:S01]  /*2ab0*/  IADD3 R12, P1, R12, UR4, RZ ;  /* 0x000000040c0c7c10 */ /* 0x000fe2000ff3e0ff */
[----:B------:R-:W-:Y:S01]  /*2ac0*/  IMAD.IADD R13, R13, 0x1, R3 ;  /* 0x000000010d0d7824 */ /* 0x000fe200078e0203 */
[----:B------:R-:W-:-:S04]  /*2ad0*/  IADD3 R2, P2, R2, UR4, RZ ;  /* 0x0000000402027c10 */ /* 0x000fc8000ff5e0ff */
[----:B------:R-:W-:Y:S02]  /*2ae0*/  LEA.HI.X R3, R22, R13, R23, 0x3, P0 ;  /* 0x0000000d16037211 */ /* 0x000fe400000f1c17 */
[----:B---3-5:R-:W-:Y:S02]  /*2af0*/  FSETP.NEU.AND P0, PT, R11, RZ, PT ;  /* 0x000000ff0b00720b */ /* 0x028fe40003f0d000 */
[----:B------:R-:W-:Y:S02]  /*2b00*/  IADD3.X R13, R13, UR5, RZ, P1, !PT ;  /* 0x000000050d0d7c10 */ /* 0x000fe40008ffe4ff */
[----:B------:R-:W-:-:S09]  /*2b10*/  IADD3.X R3, R3, UR5, RZ, P2, !PT ;  /* 0x0000000503037c10 */ /* 0x000fd200097fe4ff */
[----:B------:R-:W-:Y:S05]  /*2b20*/  @!P0 BRA `(.L_x_39) ;  /* 0x0000001c00188947 */ /* 0x000fea0003800000 */
[----:B------:R-:W-:Y:S01]  /*2b30*/  ULDC.64 UR4, c[0x0][0x5b8] ;  /* 0x00016e0000047ab9 */ /* 0x000fe20000000a00 */
[----:B------:R-:W-:Y:S01]  /*2b40*/  ULDC.64 UR8, c[0x0][0x5a8] ;  /* 0x00016a0000087ab9 */ /* 0x000fe20000000a00 */
[----:B------:R-:W-:Y:S01]  /*2b50*/  IMAD.WIDE.U32 R14, R4, UR4, R14 ;  /* 0x00000004040e7c25 */ /* 0x000fe2000f8e000e */
[----:B------:R-:W-:Y:S03]  /*2b60*/  BSSY B1, `(.L_x_40) ;  /* 0x0000010000017945 */ /* 0x000fe60003800000 */
[----:B------:R-:W-:Y:S01]  /*2b70*/  IMAD R23, R30, UR4, RZ ;  /* 0x000000041e177c24 */ /* 0x000fe2000f8e02ff */
[----:B------:R-:W-:-:S03]  /*2b80*/  IADD3 R22, P0, R28, R14, RZ ;  /* 0x0000000e1c167210 */ /* 0x000fc60007f1e0ff */
[----:B------:R-:W-:Y:S01]  /*2b90*/  IMAD R23, R4, UR5, R23 ;  /* 0x0000000504177c24 */ /* 0x000fe2000f8e0217 */
[----:B------:R-:W-:Y:S01]  /*2ba0*/  ULDC.64 UR4, c[0x0][0x5b0] ;  /* 0x00016c0000047ab9 */ /* 0x000fe20000000a00 */
[----:B------:R-:W-:-:S03]  /*2bb0*/  PRMT R4, RZ, 0x7610, R4 ;  /* 0x00007610ff047816 */ /* 0x000fc60000000004 */
[----:B------:R-:W-:Y:S01]  /*2bc0*/  IADD3.X R23, R29, R15, R23, P0, !PT ;  /* 0x0000000f1d177210 */ /* 0x000fe200007fe417 */
[----:B------:R-:W-:Y:S01]  /*2bd0*/  IMAD R29, R27, UR4, RZ ;  /* 0x000000041b1d7c24 */ /* 0x000fe2000f8e02ff */
[----:B------:R-:W-:Y:S01]  /*2be0*/  ISETP.GE.AND P0, PT, R25, 0x1, PT ;  /* 0x000000011900780c */ /* 0x000fe20003f06270 */
[----:B------:R-:W-:-:S03]  /*2bf0*/  IMAD.WIDE.U32 R14, R26, UR4, R22 ;  /* 0x000000041a0e7c25 */ /* 0x000fc6000f8e0016 */
[----:B------:R-:W-:Y:S01]  /*2c00*/  ISETP.LT.OR P2, PT, R24, 0x1, !P0 ;  /* 0x000000011800780c */ /* 0x000fe20004741670 */
[----:B------:R-:W-:Y:S01]  /*2c10*/  IMAD R29, R26, UR5, R29 ;  /* 0x000000051a1d7c24 */ /* 0x000fe2000f8e021d */
[----:B------:R-:W-:-:S04]  /*2c20*/  IADD3 R14, P1, R14, UR8, RZ ;  /* 0x000000080e0e7c10 */ /* 0x000fc8000ff3e0ff */
[----:B------:R-:W-:-:S07]  /*2c30*/  IADD3.X R15, R15, UR9, R29, P1, !PT ;  /* 0x000000090f0f7c10 */ /* 0x000fce0008ffe41d */
[----:B------:R-:W-:Y:S05]  /*2c40*/  @P2 BRA `(.L_x_41) ;  /* 0x0000000000042947 */ /* 0x000fea0003800000 */
[----:B------:R1:W5:Y:S02]  /*2c50*/  LDG.E.U8 R4, desc[UR22][R14.64] ;  /* 0x000000160e047981 */ /* 0x000364000c1e1100 */
.L_x_41:
[----:B------:R-:W-:Y:S05]  /*2c60*/  BSYNC B1 ;  /* 0x0000000000017941 */ /* 0x000fea0003800000 */
.L_x_40:
[----:B-----5:R-:W-:Y:S01]  /*2c70*/  LOP3.LUT R4, R4, 0xff, RZ, 0xc0, !PT ;  /* 0x000000ff04047812 */ /* 0x020fe200078ec0ff */
[----:B------:R-:W-:Y:S01]  /*2c80*/  BSSY B1, `(.L_x_42) ;  /* 0x000000c000017945 */ /* 0x000fe20003800000 */
[----:B------:R-:W-:Y:S02]  /*2c90*/  ISETP.GE.AND P1, PT, R25, 0x2, PT ;  /* 0x000000021900780c */ /* 0x000fe40003f26270 */
[----:B------:R-:W-:Y:S02]  /*2ca0*/  F2FP.F16.E5M2.UNPACK_B R4, R4 ;  /* 0x00000004ff04723e */ /* 0x000fe400020004ff */
[----:B------:R-:W-:-:S03]  /*2cb0*/  ISETP.LT.OR P3, PT, R24, 0x1, !P1 ;  /* 0x000000011800780c */ /* 0x000fc60004f61670 */
[----:B------:R-:W-:-:S05]  /*2cc0*/  HADD2.F32 R4, -RZ, R4.H0_H0 ;  /* 0x20000004ff047230 */ /* 0x000fca0000004100 */
[----:B------:R-:W-:-:S04]  /*2cd0*/  FMUL R4, R4, R11 ;  /* 0x0000000b04047220 */ /* 0x000fc80000400000 */
[----:B--2---:R-:W-:-:S05]  /*2ce0*/  FFMA R4, R85, R10, R4 ;  /* 0x0000000a55047223 */ /* 0x004fca0000000004 */
[----:B------:R-:W-:Y:S02]  /*2cf0*/  F2FP.SATFINITE.E5M2.F32.PACK_AB_MERGE_C R29, RZ, R4, RZ ;  /* 0x00000004ff1d723e */ /* 0x000fe400048060ff */
[----:B------:R-:W-:-:S03]  /*2d00*/  PRMT R4, RZ, 0x7610, R4 ;  /* 0x00007610ff047816 */ /* 0x000fc60000000004 */
[----:B------:R2:W-:Y:S01]  /*2d10*/  @!P2 STG.E.U8 desc[UR22][R12.64], R29 ;  /* 0x0000001d0c00a986 */ /* 0x0005e2000c101116 */
[----:B------:R-:W-:Y:S05]  /*2d20*/  @P3 BRA `(.L_x_43) ;  /* 0x0000000000043947 */ /* 0x000fea0003800000 */
[----:B------:R3:W5:Y:S02]  /*2d30*/  LDG.E.U8 R4, desc[UR22][R14.64+0x1] ;  /* 0x000001160e047981 */ /* 0x000764000c1e1100 */
.L_x_43:
[----:B------:R-:W-:Y:S05]  /*2d40*/  BSYNC B1 ;  /* 0x0000000000017941 */ /* 0x000fea0003800000 */
.L_x_42:
[----:B-----5:R-:W-:Y:S01]  /*2d50*/  LOP3.LUT R4, R4, 0xff, RZ, 0xc0, !PT ;  /* 0x000000ff04047812 */ /* 0x020fe200078ec0ff */
[----:B------:R-:W-:Y:S01]  /*2d60*/  BSSY B1, `(.L_x_44) ;  /* 0x0000012000017945 */ /* 0x000fe20003800000 */
[----:B--2---:R-:W-:Y:S02]  /*2d70*/  IADD3 R29, P2, R26, 0x8, RZ ;  /* 0x000000081a1d7810 */ /* 0x004fe40007f5e0ff */
[----:B------:R-:W-:Y:S02]  /*2d80*/  F2FP.F16.E5M2.UNPACK_B R4, R4 ;  /* 0x00000004ff04723e */ /* 0x000fe400020004ff */
[----:B------:R-:W-:Y:S01]  /*2d90*/  ISETP.LT.OR P0, PT, R24, 0x9, !P0 ;  /* 0x000000091800780c */ /* 0x000fe20004701670 */
[----:B------:R-:W-:Y:S02]  /*2da0*/  IMAD.X R26, RZ, RZ, R27, P2 ;  /* 0x000000ffff1a7224 */ /* 0x000fe400010e061b */
[----:B------:R-:W-:Y:S02]  /*2db0*/  HADD2.F32 R4, -RZ, R4.H0_H0 ;  /* 0x20000004ff047230 */ /* 0x000fe40000004100 */
[----:B------:R-:W-:-:S02]  /*2dc0*/  IMAD R26, R26, UR4, RZ ;  /* 0x000000041a1a7c24 */ /* 0x000fc4000f8e02ff */
[----:B------:R-:W-:-:S04]  /*2dd0*/  IMAD.WIDE.U32 R22, R29, UR4, R22 ;  /* 0x000000041d167c25 */ /* 0x000fc8000f8e0016 */
[----:B------:R-:W-:Y:S01]  /*2de0*/  FMUL R27, R4, R11 ;  /* 0x0000000b041b7220 */ /* 0x000fe20000400000 */
[----:B------:R-:W-:Y:S01]  /*2df0*/  PRMT R4, RZ, 0x7610, R4 ;  /* 0x00007610ff047816 */ /* 0x000fe20000000004 */
[----:B------:R-:W-:Y:S02]  /*2e00*/  IMAD R29, R29, UR5, R26 ;  /* 0x000000051d1d7c24 */ /* 0x000fe4000f8e021a */
[----:B------:R-:W-:Y:S01]  /*2e10*/  FFMA R27, R84, R10, R27 ;  /* 0x0000000a541b7223 */ /* 0x000fe2000000001b */
[----:B------:R-:W-:-:S04]  /*2e20*/  IADD3 R22, P2, R22, UR8, RZ ;  /* 0x0000000816167c10 */ /* 0x000fc8000ff5e0ff */
[----:B------:R-:W-:Y:S02]  /*2e30*/  F2FP.SATFINITE.E5M2.F32.PACK_AB_MERGE_C R27, RZ, R27, RZ ;  /* 0x0000001bff1b723e */ /* 0x000fe400048060ff */
[----:B------:R-:W-:-:S03]  /*2e40*/  IADD3.X R23, R23, UR9, R29, P2, !PT ;  /* 0x0000000917177c10 */ /* 0x000fc600097fe41d */
[----:B------:R2:W-:Y:S01]  /*2e50*/  @!P3 STG.E.U8 desc[UR22][R12.64+0x1], R27 ;  /* 0x0000011b0c00b986 */ /* 0x0005e2000c101116 */
[----:B------:R-:W-:Y:S05]  /*2e60*/  @P0 BRA `(.L_x_45) ;  /* 0x0000000000040947 */ /* 0x000fea0003800000 */
[----:B------:R4:W5:Y:S02]  /*2e70*/  LDG.E.U8 R4, desc[UR22][R22.64] ;  /* 0x0000001616047981 */ /* 0x000964000c1e1100 */
.L_x_45:
[----:B------:R-:W-:Y:S05]  /*2e80*/  BSYNC B1 ;  /* 0x0000000000017941 */ /* 0x000fea0003800000 */
.L_x_44:
[----:B-----5:R-:W-:Y:S01]  /*2e90*/  LOP3.LUT R4, R4, 0xff, RZ, 0xc0, !PT ;  /* 0x000000ff04047812 */ /* 0x020fe200078ec0ff */
[----:B------:R-:W-:Y:S01]  /*2ea0*/  BSSY B1, `(.L_x_46) ;  /* 0x000000b000017945 */ /* 0x000fe20003800000 */
[----:B------:R-:W-:Y:S02]  /*2eb0*/  ISETP.LT.OR P1, PT, R24, 0x9, !P1 ;  /* 0x000000091800780c */ /* 0x000fe40004f21670 */
[----:B------:R-:W-:-:S05]  /*2ec0*/  F2FP.F16.E5M2.UNPACK_B R4, R4 ;  /* 0x00000004ff04723e */ /* 0x000fca00020004ff */
[----:B------:R-:W-:-:S05]  /*2ed0*/  HADD2.F32 R4, -RZ, R4.H0_H0 ;  /* 0x20000004ff047230 */ /* 0x000fca0000004100 */
[----:B------:R-:W-:-:S04]  /*2ee0*/  FMUL R4, R4, R11 ;  /* 0x0000000b04047220 */ /* 0x000fc80000400000 */
[----:B------:R-:W-:-:S05]  /*2ef0*/  FFMA R4, R83, R10, R4 ;  /* 0x0000000a53047223 */ /* 0x000fca0000000004 */
[----:B--2---:R-:W-:Y:S02]  /*2f00*/  F2FP.SATFINITE.E5M2.F32.PACK_AB_MERGE_C R27, RZ, R4, RZ ;  /* 0x00000004ff1b723e */ /* 0x004fe400048060ff */
[----:B------:R-:W-:-:S03]  /*2f10*/  PRMT R4, RZ, 0x7610, R4 ;  /* 0x00007610ff047816 */ /* 0x000fc60000000004 */
[----:B------:R2:W-:Y:S01]  /*2f20*/  @!P0 STG.E.U8 desc[UR22][R2.64], R27 ;  /* 0x0000001b02008986 */ /* 0x0005e2000c101116 */
[----:B------:R-:W-:Y:S05]  /*2f30*/  @P1 BRA `(.L_x_47) ;  /* 0x0000000000041947 */ /* 0x000fea0003800000 */
[----:B------:R0:W5:Y:S02]  /*2f40*/  LDG.E.U8 R4, desc[UR22][R22.64+0x1] ;  /* 0x0000011616047981 */ /* 0x000164000c1e1100 */
.L_x_47:
[----:B------:R-:W-:Y:S05]  /*2f50*/  BSYNC B1 ;  /* 0x0000000000017941 */ /* 0x000fea0003800000 */
.L_x_46:
[----:B-----5:R-:W-:Y:S01]  /*2f60*/  LOP3.LUT R4, R4, 0xff, RZ, 0xc0, !PT ;  /* 0x000000ff04047812 */ /* 0x020fe200078ec0ff */
[----:B------:R-:W-:Y:S01]  /*2f70*/  BSSY B1, `(.L_x_48) ;  /* 0x000000c000017945 */ /* 0x000fe20003800000 */
[----:B------:R-:W-:Y:S02]  /*2f80*/  ISETP.GE.AND P0, PT, R25, 0x9, PT ;  /* 0x000000091900780c */ /* 0x000fe40003f06270 */
[----:B------:R-:W-:Y:S02]  /*2f90*/  F2FP.F16.E5M2.UNPACK_B R4, R4 ;  /* 0x00000004ff04723e */ /* 0x000fe400020004ff */
[----:B------:R-:W-:-:S03]  /*2fa0*/  ISETP.LT.OR P2, PT, R24, 0x1, !P0 ;  /* 0x000000011800780c */ /* 0x000fc60004741670 */
[----:B------:R-:W-:-:S05]  /*2fb0*/  HADD2.F32 R4, -RZ, R4.H0_H0 ;  /* 0x20000004ff047230 */ /* 0x000fca0000004100 */
[----:B--2---:R-:W-:Y:S01]  /*2fc0*/  FMUL R27, R4, R11 ;  /* 0x0000000b041b7220 */ /* 0x004fe20000400000 */
[----:B------:R-:W-:-:S03]  /*2fd0*/  PRMT R4, RZ, 0x7610, R4 ;  /* 0x00007610ff047816 */ /* 0x000fc60000000004 */
[----:B------:R-:W-:-:S05]  /*2fe0*/  FFMA R27, R82, R10, R27 ;  /* 0x0000000a521b7223 */ /* 0x000fca000000001b */
[----:B------:R-:W-:-:S05]  /*2ff0*/  F2FP.SATFINITE.E5M2.F32.PACK_AB_MERGE_C R27, RZ, R27, RZ ;  /* 0x0000001bff1b723e */ /* 0x000fca00048060ff */
[----:B------:R2:W-:Y:S01]  /*3000*/  @!P1 STG.E.U8 desc[UR22][R2.64+0x1], R27 ;  /* 0x0000011b02009986 */ /* 0x0005e2000c101116 */
[----:B------:R-:W-:Y:S05]  /*3010*/  @P2 BRA `(.L_x_49) ;  /* 0x0000000000042947 */ /* 0x000fea0003800000 */
[----:B------:R0:W5:Y:S02]  /*3020*/  LDG.E.U8 R4, desc[UR22][R14.64+0x8] ;  /* 0x000008160e047981 */ /* 0x000164000c1e1100 */
.L_x_49:
[----:B------:R-:W-:Y:S05]  /*3030*/  BSYNC B1 ;  /* 0x0000000000017941 */ /* 0x000fea0003800000 */
.L_x_48:
[----:B-----5:R-:W-:Y:S01]  /*3040*/  LOP3.LUT R4, R4, 0xff, RZ, 0xc0, !PT ;  /* 0x000000ff04047812 */ /* 0x020fe200078ec0ff */
[----:B------:R-:W-:Y:S01]  /*3050*/  BSSY B1, `(.L_x_50) ;  /* 0x000000c000017945 */ /* 0x000fe20003800000 */
[----:B------:R-:W-:Y:S02]  /*3060*/  ISETP.GE.AND P1, PT, R25, 0xa, PT ;  /* 0x0000000a1900780c */ /* 0x000fe40003f26270 */
[----:B------:R-:W-:Y:S02]  /*3070*/  F2FP.F16.E5M2.UNPACK_B R4, R4 ;  /* 0x00000004ff04723e */ /* 0x000fe400020004ff */
[----:B------:R-:W-:-:S03]  /*3080*/  ISETP.LT.OR P3, PT, R24, 0x1, !P1 ;  /* 0x000000011800780c */ /* 0x000fc60004f61670 */
        /* <DEDUP_REMOVED lines=8> */
.L_x_51:
[----:B------:R-:W-:Y:S05]  /*3110*/  BSYNC B1 ;  /* 0x0000000000017941 */ /* 0x000fea0003800000 */
.L_x_50:
[----:B-----5:R-:W-:Y:S01]  /*3120*/  LOP3.LUT R4, R4, 0xff, RZ, 0xc0, !PT ;  /* 0x000000ff04047812 */ /* 0x020fe200078ec0ff */
[----:B------:R-:W-:Y:S01]  /*3130*/  BSSY B1, `(.L_x_52) ;  /* 0x000000b000017945 */ /* 0x000fe20003800000 */
[----:B------:R-:W-:Y:S02]  /*3140*/  ISETP.LT.OR P0, PT, R24, 0x9, !P0 ;  /* 0x000000091800780c */ /* 0x000fe40004701670 */
[----:B------:R-:W-:-:S05]  /*3150*/  F2FP.F16.E5M2.UNPACK_B R4, R4 ;  /* 0x00000004ff04723e */ /* 0x000fca00020004ff */
        /* <DEDUP_REMOVED lines=8> */
.L_x_53:
[----:B------:R-:W-:Y:S05]  /*31e0*/  BSYNC B1 ;  /* 0x0000000000017941 */ /* 0x000fea0003800000 */
.L_x_52:
        /* <DEDUP_REMOVED lines=12> */
.L_x_55:
[----:B------:R-:W-:Y:S05]  /*32b0*/  BSYNC B1 ;  /* 0x0000000000017941 */ /* 0x000fea0003800000 */
.L_x_54:
        /* <DEDUP_REMOVED lines=13> */
.L_x_57:
[----:B------:R-:W-:Y:S05]  /*3390*/  BSYNC B1 ;  /* 0x0000000000017941 */ /* 0x000fea0003800000 */
.L_x_56:
        /* <DEDUP_REMOVED lines=13> */
.L_x_59:
[----:B------:R-:W-:Y:S05]  /*3470*/  BSYNC B1 ;  /* 0x0000000000017941 */ /* 0x000fea0003800000 */
.L_x_58:
        /* <DEDUP_REMOVED lines=12> */
.L_x_61:
[----:B------:R-:W-:Y:S05]  /*3540*/  BSYNC B1 ;  /* 0x0000000000017941 */ /* 0x000fea0003800000 */
.L_x_60:
        /* <DEDUP_REMOVED lines=12> */
.L_x_63:
[----:B------:R-:W-:Y:S05]  /*3610*/  BSYNC B1 ;  /* 0x0000000000017941 */ /* 0x000fea0003800000 */
.L_x_62:
        /* <DEDUP_REMOVED lines=13> */
.L_x_65:
[----:B------:R-:W-:Y:S05]  /*36f0*/  BSYNC B1 ;  /* 0x0000000000017941 */ /* 0x000fea0003800000 */
.L_x_64:
        /* <DEDUP_REMOVED lines=13> */
.L_x_67:
[----:B------:R-:W-:Y:S05]  /*37d0*/  BSYNC B1 ;  /* 0x0000000000017941 */ /* 0x000fea0003800000 */
.L_x_66:
        /* <DEDUP_REMOVED lines=12> */
.L_x_69:
[----:B------:R-:W-:Y:S05]  /*38a0*/  BSYNC B1 ;  /* 0x0000000000017941 */ /* 0x000fea0003800000 */
.L_x_68:
        /* <DEDUP_REMOVED lines=12> */
.L_x_71:
[----:B------:R-:W-:Y:S05]  /*3970*/  BSYNC B1 ;  /* 0x0000000000017941 */ /* 0x000fea0003800000 */
.L_x_70:
        /* <DEDUP_REMOVED lines=13> */
.L_x_73:
[----:B------:R-:W-:Y:S05]  /*3a50*/  BSYNC B1 ;  /* 0x0000000000017941 */ /* 0x000fea0003800000 */
.L_x_72:
        /* <DEDUP_REMOVED lines=13> */
.L_x_75:
[----:B------:R-:W-:Y:S05]  /*3b30*/  BSYNC B1 ;  /* 0x0000000000017941 */ /* 0x000fea0003800000 */
.L_x_74:
        /* <DEDUP_REMOVED lines=12> */
.L_x_77:
[----:B------:R-:W-:Y:S05]  /*3c00*/  BSYNC B1 ;  /* 0x0000000000017941 */ /* 0x000fea0003800000 */
.L_x_76:
        /* <DEDUP_REMOVED lines=12> */
.L_x_79:
[----:B------:R-:W-:Y:S05]  /*3cd0*/  BSYNC B1 ;  /* 0x0000000000017941 */ /* 0x000fea0003800000 */
.L_x_78:
        /* <DEDUP_REMOVED lines=13> */
.L_x_81:
[----:B------:R-:W-:Y:S05]  /*3db0*/  BSYNC B1 ;  /* 0x0000000000017941 */ /* 0x000fea0003800000 */
.L_x_80:
        /* <DEDUP_REMOVED lines=13> */
.L_x_83:
[----:B------:R-:W-:Y:S05]  /*3e90*/  BSYNC B1 ;  /* 0x0000000000017941 */ /* 0x000fea0003800000 */
.L_x_82:
        /* <DEDUP_REMOVED lines=12> */
.L_x_85:
[----:B------:R-:W-:Y:S05]  /*3f60*/  BSYNC B1 ;  /* 0x0000000000017941 */ /* 0x000fea0003800000 */
.L_x_84:
        /* <DEDUP_REMOVED lines=12> */
.L_x_87:
[----:B------:R-:W-:Y:S05]  /*4030*/  BSYNC B1 ;  /* 0x0000000000017941 */ /* 0x000fea0003800000 */
.L_x_86:
        /* <DEDUP_REMOVED lines=13> */
.L_x_89:
[----:B------:R-:W-:Y:S05]  /*4110*/  BSYNC B1 ;  /* 0x0000000000017941 */ /* 0x000fea0003800000 */
.L_x_88:
        /* <DEDUP_REMOVED lines=13> */
.L_x_91:
[----:B------:R-:W-:Y:S05]  /*41f0*/  BSYNC B1 ;  /* 0x0000000000017941 */ /* 0x000fea0003800000 */
.L_x_90:
        /* <DEDUP_REMOVED lines=12> */
.L_x_93:
[----:B------:R-:W-:Y:S05]  /*42c0*/  BSYNC B1 ;  /* 0x0000000000017941 */ /* 0x000fea0003800000 */
.L_x_92:
        /* <DEDUP_REMOVED lines=12> */
.L_x_95:
[----:B------:R-:W-:Y:S05]  /*4390*/  BSYNC B1 ;  /* 0x0000000000017941 */ /* 0x000fea0003800000 */
.L_x_94:
        /* <DEDUP_REMOVED lines=13> */
.L_x_97:
[----:B------:R-:W-:Y:S05]  /*4470*/  BSYNC B1 ;  /* 0x0000000000017941 */ /* 0x000fea0003800000 */
.L_x_96:
        /* <DEDUP_REMOVED lines=8> */
[----:B------:R-:W-:Y:S02]  /*4500*/  F2FP.SATFINITE.E5M2.F32.PACK_AB_MERGE_C R25, RZ, R4, RZ ;  /* 0x00000004ff19723e */ /* 0x000fe400048060ff */
[----:B------:R-:W-:-:S03]  /*4510*/  PRMT R4, RZ, 0x7610, R4 ;  /* 0x00007610ff047816 */ /* 0x000fc60000000004 */
[----:B------:R0:W-:Y:S01]  /*4520*/  @!P2 STG.E.U8 desc[UR22][R12.64+0x38], R25 ;  /* 0x000038190c00a986 */ /* 0x0001e2000c101116 */
[----:B------:R-:W-:Y:S05]  /*4530*/  @P3 BRA `(.L_x_99) ;  /* 0x0000000000043947 */ /* 0x000fea0003800000 */
[----:B------:R0:W5:Y:S02]  /*4540*/  LDG.E.U8 R4, desc[UR22][R14.64+0x39] ;  /* 0x000039160e047981 */ /* 0x000164000c1e1100 */
.L_x_99:
[----:B------:R-:W-:Y:S05]  /*4550*/  BSYNC B1 ;  /* 0x0000000000017941 */ /* 0x000fea0003800000 */
.L_x_98:
[----:B-----5:R-:W-:Y:S01]  /*4560*/  LOP3.LUT R4, R4, 0xff, RZ, 0xc0, !PT ;  /* 0x000000ff04047812 */ /* 0x020fe200078ec0ff */
[----:B------:R-:W-:Y:S01]  /*4570*/  BSSY B1, `(.L_x_100) ;  /* 0x000000b000017945 */ /* 0x000fe20003800000 */
[----:B------:R-:W-:Y:S02]  /*4580*/  ISETP.LT.OR P0, PT, R24, 0x9, !P0 ;  /* 0x000000091800780c */ /* 0x000fe40004701670 */
[----:B------:R-:W-:-:S05]  /*4590*/  F2FP.F16.E5M2.UNPACK_B R4, R4 ;  /* 0x00000004ff04723e */ /* 0x000fca00020004ff */
[----:B------:R-:W-:-:S05]  /*45a0*/  HADD2.F32 R4, -RZ, R4.H0_H0 ;  /* 0x20000004ff047230 */ /* 0x000fca0000004100 */
[----:B01-3--:R-:W-:Y:S01]  /*45b0*/  FMUL R15, R4, R11 ;  /* 0x0000000b040f7220 */ /* 0x00bfe20000400000 */
[----:B------:R-:W-:-:S03]  /*45c0*/  PRMT R4, RZ, 0x7610, R4 ;  /* 0x00007610ff047816 */ /* 0x000fc60000000004 */
[----:B------:R-:W-:-:S05]  /*45d0*/  FFMA R15, R56, R10, R15 ;  /* 0x0000000a380f7223 */ /* 0x000fca000000000f */
[----:B------:R-:W-:-:S05]  /*45e0*/  F2FP.SATFINITE.E5M2.F32.PACK_AB_MERGE_C R15, RZ, R15, RZ ;  /* 0x0000000fff0f723e */ /* 0x000fca00048060ff */
[----:B------:R0:W-:Y:S01]  /*45f0*/  @!P3 STG.E.U8 desc[UR22][R12.64+0x39], R15 ;  /* 0x0000390f0c00b986 */ /* 0x0001e2000c101116 */
[----:B------:R-:W-:Y:S05]  /*4600*/  @P0 BRA `(.L_x_101) ;  /* 0x0000000000040947 */ /* 0x000fea0003800000 */
[----:B------:R1:W5:Y:S02]  /*4610*/  LDG.E.U8 R4, desc[UR22][R22.64+0x38] ;  /* 0x0000381616047981 */ /* 0x000364000c1e1100 */
.L_x_101:
[----:B------:R-:W-:Y:S05]  /*4620*/  BSYNC B1 ;  /* 0x0000000000017941 */ /* 0x000fea0003800000 */
.L_x_100:
[----:B-----5:R-:W-:Y:S01]  /*4630*/  LOP3.LUT R4, R4, 0xff, RZ, 0xc0, !PT ;  /* 0x000000ff04047812 */ /* 0x020fe200078ec0ff */
[----:B------:R-:W-:Y:S01]  /*4640*/  BSSY B1, `(.L_x_102) ;  /* 0x000000b000017945 */ /* 0x000fe20003800000 */
[----:B------:R-:W-:Y:S02]  /*4650*/  ISETP.LT.OR P1, PT, R24, 0x9, !P1 ;  /* 0x000000091800780c */ /* 0x000fe40004f21670 */
[----:B------:R-:W-:-:S05]  /*4660*/  F2FP.F16.E5M2.UNPACK_B R4, R4 ;  /* 0x00000004ff04723e */ /* 0x000fca00020004ff */
[----:B------:R-:W-:-:S05]  /*4670*/  HADD2.F32 R4, -RZ, R4.H0_H0 ;  /* 0x20000004ff047230 */ /* 0x000fca0000004100 */
[----:B------:R-:W-:-:S04]  /*4680*/  FMUL R4, R4, R11 ;  /* 0x0000000b04047220 */ /* 0x000fc80000400000 */
[----:B------:R-:W-:-:S05]  /*4690*/  FFMA R4, R21, R10, R4 ;  /* 0x0000000a15047223 */ /* 0x000fca0000000004 */
[----:B0-----:R-:W-:Y:S02]  /*46a0*/  F2FP.SATFINITE.E5M2.F32.PACK_AB_MERGE_C R13, RZ, R4, RZ ;  /* 0x00000004ff0d723e */ /* 0x001fe400048060ff */
[----:B------:R-:W-:-:S03]  /*46b0*/  PRMT R4, RZ, 0x7610, R4 ;  /* 0x00007610ff047816 */ /* 0x000fc60000000004 */
[----:B------:R0:W-:Y:S01]  /*46c0*/  @!P0 STG.E.U8 desc[UR22][R2.64+0x38], R13 ;  /* 0x0000380d02008986 */ /* 0x0001e2000c101116 */
[----:B------:R-:W-:Y:S05]  /*46d0*/  @P1 BRA `(.L_x_103) ;  /* 0x0000000000041947 */ /* 0x000fea0003800000 */
[----:B------:R3:W5:Y:S02]  /*46e0*/  LDG.E.U8 R4, desc[UR22][R22.64+0x39] ;  /* 0x0000391616047981 */ /* 0x000764000c1e1100 */
.L_x_103:
[----:B------:R-:W-:Y:S05]  /*46f0*/  BSYNC B1 ;  /* 0x0000000000017941 */ /* 0x000fea0003800000 */
.L_x_102:
[----:B------:R-:W-:Y:S05]  /*4700*/  @P1 BRA `(.L_x_104) ;  /* 0x0000000800601947 */ /* 0x000fea0003800000 */
[----:B-----5:R-:W-:-:S04]  /*4710*/  LOP3.LUT R4, R4, 0xff, RZ, 0xc0, !PT ;  /* 0x000000ff04047812 */ /* 0x020fc800078ec0ff */
[----:B------:R-:W-:-:S05]  /*4720*/  F2FP.F16.E5M2.UNPACK_B R4, R4 ;  /* 0x00000004ff04723e */ /* 0x000fca00020004ff */
[----:B------:R-:W-:-:S05]  /*4730*/  HADD2.F32 R4, -RZ, R4.H0_H0 ;  /* 0x20000004ff047230 */ /* 0x000fca0000004100 */
[----:B0-----:R-:W-:-:S04]  /*4740*/  FMUL R13, R4, R11 ;  /* 0x0000000b040d7220 */ /* 0x001fc80000400000 */
[----:B------:R-:W-:-:S05]  /*4750*/  FFMA R13, R20, R10, R13 ;  /* 0x0000000a140d7223 */ /* 0x000fca000000000d */
[----:B------:R-:W-:-:S05]  /*4760*/  F2FP.SATFINITE.E5M2.F32.PACK_AB_MERGE_C R13, RZ, R13, RZ ;  /* 0x0000000dff0d723e */ /* 0x000fca00048060ff */
[----:B------:R0:W-:Y:S01]  /*4770*/  STG.E.U8 desc[UR22][R2.64+0x39], R13 ;  /* 0x0000390d02007986 */ /* 0x0001e2000c101116 */
[----:B------:R-:W-:Y:S05]  /*4780*/  BRA `(.L_x_104) ;  /* 0x0000000800407947 */ /* 0x000fea0003800000 */
.L_x_39:
[----:B------:R-:W-:Y:S01]  /*4790*/  ISETP.GE.AND P0, PT, R25, 0x1, PT ;  /* 0x000000011900780c */ /* 0x000fe20003f06270 */
[-C--:B--2---:R-:W-:Y:S01]  /*47a0*/  FMUL R85, R85, R10.reuse ;  /* 0x0000000a55557220 */ /* 0x084fe20000400000 */
[----:B------:R-:W-:Y:S01]  /*47b0*/  ISETP.GE.AND P1, PT, R25, 0x2, PT ;  /* 0x000000021900780c */ /* 0x000fe20003f26270 */
[-C--:B------:R-:W-:Y:S01]  /*47c0*/  FMUL R84, R84, R10.reuse ;  /* 0x0000000a54547220 */ /* 0x080fe20000400000 */
[C---:B------:R-:W-:Y:S01]  /*47d0*/  ISETP.LT.OR P2, PT, R24.reuse, 0x1, !P0 ;  /* 0x000000011800780c */ /* 0x040fe20004741670 */
[-C--:B------:R-:W-:Y:S01]  /*47e0*/  FMUL R83, R83, R10.reuse ;  /* 0x0000000a53537220 */ /* 0x080fe20000400000 */
[----:B------:R-:W-:Y:S01]  /*47f0*/  ISETP.LT.OR P3, PT, R24, 0x1, !P1 ;  /* 0x000000011800780c */ /* 0x000fe20004f61670 */
[-C--:B------:R-:W-:Y:S01]  /*4800*/  FMUL R82, R82, R10.reuse ;  /* 0x0000000a52527220 */ /* 0x080fe20000400000 */
[----:B------:R-:W-:Y:S01]  /*4810*/  ISETP.LT.OR P0, PT, R24, 0x9, !P0 ;  /* 0x000000091800780c */ /* 0x000fe20004701670 */
[-C--:B------:R-:W-:Y:S01]  /*4820*/  FMUL R81, R81, R10.reuse ;  /* 0x0000000a51517220 */ /* 0x080fe20000400000 */
[----:B------:R-:W-:Y:S01]  /*4830*/  F2FP.SATFINITE.E5M2.F32.PACK_AB_MERGE_C R85, RZ, R85, RZ ;  /* 0x00000055ff55723e */ /* 0x000fe200048060ff */
[----:B------:R-:W-:Y:S01]  /*4840*/  FMUL R80, R80, R10 ;  /* 0x0000000a50507220 */ /* 0x000fe20000400000 */
[----:B------:R-:W-:Y:S01]  /*4850*/  F2FP.SATFINITE.E5M2.F32.PACK_AB_MERGE_C R15, RZ, R84, RZ ;  /* 0x00000054ff0f723e */ /* 0x000fe200048060ff */
[-C--:B------:R-:W-:Y:S01]  /*4860*/  FMUL R78, R78, R10.reuse ;  /* 0x0000000a4e4e7220 */ /* 0x080fe20000400000 */
[----:B------:R-:W-:Y:S01]  /*4870*/  F2FP.SATFINITE.E5M2.F32.PACK_AB_MERGE_C R83, RZ, R83, RZ ;  /* 0x00000053ff53723e */ /* 0x000fe200048060ff */
[-C--:B------:R-:W-:Y:S01]  /*4880*/  FMUL R79, R79, R10.reuse ;  /* 0x0000000a4f4f7220 */ /* 0x080fe20000400000 */
[----:B------:R-:W-:Y:S01]  /*4890*/  F2FP.SATFINITE.E5M2.F32.PACK_AB_MERGE_C R81, RZ, R81, RZ ;  /* 0x00000051ff51723e */ /* 0x000fe200048060ff */
[----:B------:R-:W-:Y:S01]  /*48a0*/  @!P2 STG.E.U8 desc[UR22][R12.64], R85 ;  /* 0x000000550c00a986 */ /* 0x000fe2000c101116 */
[C---:B------:R-:W-:Y:S01]  /*48b0*/  ISETP.GE.AND P2, PT, R25.reuse, 0x9, PT ;  /* 0x000000091900780c */ /* 0x040fe20003f46270 */
[----:B------:R-:W-:Y:S01]  /*48c0*/  FMUL R76, R76, R10 ;  /* 0x0000000a4c4c7220 */ /* 0x000fe20000400000 */
[----:B------:R-:W-:Y:S01]  /*48d0*/  F2FP.SATFINITE.E5M2.F32.PACK_AB_MERGE_C R23, RZ, R80, RZ ;  /* 0x00000050ff17723e */ /* 0x000fe200048060ff */
[----:B------:R1:W-:Y:S01]  /*48e0*/  @!P3 STG.E.U8 desc[UR22][R12.64+0x1], R15 ;  /* 0x0000010f0c00b986 */ /* 0x0003e2000c101116 */
[----:B------:R-:W-:Y:S01]  /*48f0*/  ISETP.GE.AND P3, PT, R25, 0xa, PT ;  /* 0x0000000a1900780c */ /* 0x000fe20003f66270 */
[-C--:B------:R-:W-:Y:S01]  /*4900*/  FMUL R77, R77, R10.reuse ;  /* 0x0000000a4d4d7220 */ /* 0x080fe20000400000 */
[C---:B------:R-:W-:Y:S01]  /*4910*/  ISETP.LT.OR P4, PT, R24.reuse, 0x1, !P2 ;  /* 0x000000011800780c */ /* 0x040fe20005781670 */
[----:B------:R-:W-:Y:S01]  /*4920*/  @!P0 STG.E.U8 desc[UR22][R2.64], R83 ;  /* 0x0000005302008986 */ /* 0x000fe2000c101116 */
[C---:B------:R-:W-:Y:S01]  /*4930*/  ISETP.LT.OR P0, PT, R24.reuse, 0x9, !P1 ;  /* 0x000000091800780c */ /* 0x040fe20004f01670 */
[-C--:B------:R-:W-:Y:S01]  /*4940*/  FMUL R75, R75, R10.reuse ;  /* 0x0000000a4b4b7220 */ /* 0x080fe20000400000 */
[----:B------:R-:W-:Y:S01]  /*4950*/  ISETP.LT.OR P5, PT, R24, 0x1, !P3 ;  /* 0x000000011800780c */ /* 0x000fe20005fa1670 */
[-C--:B------:R-:W-:Y:S01]  /*4960*/  FMUL R74, R74, R10.reuse ;  /* 0x0000000a4a4a7220 */ /* 0x080fe20000400000 */
[C---:B------:R-:W-:Y:S01]  /*4970*/  ISETP.LT.OR P1, PT, R24.reuse, 0x9, !P2 ;  /* 0x000000091800780c */ /* 0x040fe20005721670 */
[-C--:B------:R-:W-:Y:S01]  /*4980*/  FMUL R73, R73, R10.reuse ;  /* 0x0000000a49497220 */ /* 0x080fe20000400000 */
[----:B------:R-:W-:Y:S01]  /*4990*/  ISETP.LT.OR P2, PT, R24, 0x9, !P3 ;  /* 0x000000091800780c */ /* 0x000fe20005f41670 */
[----:B------:R-:W-:Y:S01]  /*49a0*/  FMUL R72, R72, R10 ;  /* 0x0000000a48487220 */ /* 0x000fe20000400000 */
[----:B-1----:R-:W-:Y:S01]  /*49b0*/  F2FP.SATFINITE.E5M2.F32.PACK_AB_MERGE_C R15, RZ, R82, RZ ;  /* 0x00000052ff0f723e */ /* 0x002fe200048060ff */
[----:B------:R-:W-:Y:S01]  /*49c0*/  FMUL R71, R71, R10 ;  /* 0x0000000a47477220 */ /* 0x000fe20000400000 */
[----:B------:R-:W-:Y:S01]  /*49d0*/  F2FP.SATFINITE.E5M2.F32.PACK_AB_MERGE_C R27, RZ, R78, RZ ;  /* 0x0000004eff1b723e */ /* 0x000fe200048060ff */
[-C--:B------:R-:W-:Y:S01]  /*49e0*/  FMUL R70, R70, R10.reuse ;  /* 0x0000000a46467220 */ /* 0x080fe20000400000 */
[----:B------:R-:W-:Y:S01]  /*49f0*/  F2FP.SATFINITE.E5M2.F32.PACK_AB_MERGE_C R79, RZ, R79, RZ ;  /* 0x0000004fff4f723e */ /* 0x000fe200048060ff */
[----:B------:R1:W-:Y:S01]  /*4a00*/  @!P0 STG.E.U8 desc[UR22][R2.64+0x1], R15 ;  /* 0x0000010f02008986 */ /* 0x0003e2000c101116 */
[----:B------:R-:W-:Y:S01]  /*4a10*/  ISETP.GE.AND P0, PT, R25, 0x19, PT ;  /* 0x000000191900780c */ /* 0x000fe20003f06270 */
[-C--:B------:R-:W-:Y:S01]  /*4a20*/  FMUL R69, R69, R10.reuse ;  /* 0x0000000a45457220 */ /* 0x080fe20000400000 */
[----:B------:R-:W-:Y:S01]  /*4a30*/  F2FP.SATFINITE.E5M2.F32.PACK_AB_MERGE_C R77, RZ, R77, RZ ;  /* 0x0000004dff4d723e */ /* 0x000fe200048060ff */
[----:B------:R-:W-:Y:S01]  /*4a40*/  @!P4 STG.E.U8 desc[UR22][R12.64+0x8], R81 ;  /* 0x000008510c00c986 */ /* 0x000fe2000c101116 */
[----:B------:R-:W-:Y:S01]  /*4a50*/  F2FP.SATFINITE.E5M2.F32.PACK_AB_MERGE_C R75, RZ, R75, RZ ;  /* 0x0000004bff4b723e */ /* 0x000fe200048060ff */
[-C--:B------:R-:W-:Y:S01]  /*4a60*/  FMUL R68, R68, R10.reuse ;  /* 0x0000000a44447220 */ /* 0x080fe20000400000 */
[----:B------:R-:W-:Y:S01]  /*4a70*/  F2FP.SATFINITE.E5M2.F32.PACK_AB_MERGE_C R73, RZ, R73, RZ ;  /* 0x00000049ff49723e */ /* 0x000fe200048060ff */
[----:B------:R2:W-:Y:S01]  /*4a80*/  @!P5 STG.E.U8 desc[UR22][R12.64+0x9], R23 ;  /* 0x000009170c00d986 */ /* 0x0005e2000c101116 */
[----:B------:R-:W-:Y:S01]  /*4a90*/  ISETP.LT.OR P5, PT, R24, 0x1, !P0 ;  /* 0x000000011800780c */ /* 0x000fe200047a1670 */
[-C--:B------:R-:W-:Y:S01]  /*4aa0*/  FMUL R66, R66, R10.reuse ;  /* 0x0000000a42427220 */ /* 0x080fe20000400000 */
[C---:B------:R-:W-:Y:S01]  /*4ab0*/  ISETP.LT.OR P0, PT, R24.reuse, 0x9, !P0 ;  /* 0x000000091800780c */ /* 0x040fe20004701670 */
[----:B------:R3:W-:Y:S01]  /*4ac0*/  @!P2 STG.E.U8 desc[UR22][R2.64+0x9], R27 ;  /* 0x0000091b0200a986 */ /* 0x0007e2000c101116 */
[----:B------:R-:W-:Y:S01]  /*4ad0*/  ISETP.GE.AND P2, PT, R25, 0x12, PT ;  /* 0x000000121900780c */ /* 0x000fe20003f46270 */
[----:B------:R-:W-:Y:S01]  /*4ae0*/  FMUL R67, R67, R10 ;  /* 0x0000000a43437220 */ /* 0x000fe20000400000 */
[----:B-1----:R-:W-:Y:S01]  /*4af0*/  F2FP.SATFINITE.E5M2.F32.PACK_AB_MERGE_C R15, RZ, R76, RZ ;  /* 0x0000004cff0f723e */ /* 0x002fe200048060ff */
[----:B------:R-:W-:Y:S01]  /*4b00*/  @!P1 STG.E.U8 desc[UR22][R2.64+0x8], R79 ;  /* 0x0000084f02009986 */ /* 0x000fe2000c101116 */
[----:B------:R-:W-:Y:S01]  /*4b10*/  ISETP.GE.AND P1, PT, R25, 0x11, PT ;  /* 0x000000111900780c */ /* 0x000fe20003f26270 */
[-C--:B------:R-:W-:Y:S01]  /*4b20*/  FMUL R65, R65, R10.reuse ;  /* 0x0000000a41417220 */ /* 0x080fe20000400000 */
[----:B------:R-:W-:Y:S01]  /*4b30*/  ISETP.LT.OR P3, PT, R24, 0x1, !P2 ;  /* 0x000000011800780c */ /* 0x000fe20005761670 */
[-C--:B------:R-:W-:Y:S01]  /*4b40*/  FMUL R64, R64, R10.reuse ;  /* 0x0000000a40407220 */ /* 0x080fe20000400000 */
[C---:B------:R-:W-:Y:S01]  /*4b50*/  ISETP.LT.OR P4, PT, R24.reuse, 0x1, !P1 ;  /* 0x000000011800780c */ /* 0x040fe20004f81670 */
[-C--:B------:R-:W-:Y:S01]  /*4b60*/  FMUL R63, R63, R10.reuse ;  /* 0x0000000a3f3f7220 */ /* 0x080fe20000400000 */
[----:B------:R-:W-:Y:S01]  /*4b70*/  ISETP.LT.OR P1, PT, R24, 0x9, !P1 ;  /* 0x000000091800780c */ /* 0x000fe20004f21670 */
[-C--:B------:R-:W-:Y:S01]  /*4b80*/  FMUL R62, R62, R10.reuse ;  /* 0x0000000a3e3e7220 */ /* 0x080fe20000400000 */
[----:B------:R-:W-:Y:S01]  /*4b90*/  ISETP.LT.OR P2, PT, R24, 0x9, !P2 ;  /* 0x000000091800780c */ /* 0x000fe20005741670 */
[----:B------:R-:W-:Y:S01]  /*4ba0*/  FMUL R61, R61, R10 ;  /* 0x0000000a3d3d7220 */ /* 0x000fe20000400000 */
[----:B--2---:R-:W-:Y:S01]  /*4bb0*/  F2FP.SATFINITE.E5M2.F32.PACK_AB_MERGE_C R23, RZ, R74, RZ ;  /* 0x0000004aff17723e */ /* 0x004fe200048060ff */
[-C--:B------:R-:W-:Y:S01]  /*4bc0*/  FMUL R60, R60, R10.reuse ;  /* 0x0000000a3c3c7220 */ /* 0x080fe20000400000 */
[----:B------:R-:W-:Y:S01]  /*4bd0*/  F2FP.SATFINITE.E5M2.F32.PACK_AB_MERGE_C R71, RZ, R71, RZ ;  /* 0x00000047ff47723e */ /* 0x000fe200048060ff */
[-C--:B------:R-:W-:Y:S01]  /*4be0*/  FMUL R59, R59, R10.reuse ;  /* 0x0000000a3b3b7220 */ /* 0x080fe20000400000 */
[----:B------:R-:W-:Y:S01]  /*4bf0*/  F2FP.SATFINITE.E5M2.F32.PACK_AB_MERGE_C R69, RZ, R69, RZ ;  /* 0x00000045ff45723e */ /* 0x000fe200048060ff */
[----:B------:R1:W-:Y:S01]  /*4c00*/  @!P3 STG.E.U8 desc[UR22][R12.64+0x11], R15 ;  /* 0x0000110f0c00b986 */ /* 0x0003e2000c101116 */
[----:B------:R-:W-:Y:S01]  /*4c10*/  ISETP.GE.AND P3, PT, R25, 0x1a, PT ;  /* 0x0000001a1900780c */ /* 0x000fe20003f66270 */
[----:B------:R-:W-:Y:S01]  /*4c20*/  FMUL R58, R58, R10 ;  /* 0x0000000a3a3a7220 */ /* 0x000fe20000400000 */
[----:B---3--:R-:W-:Y:S01]  /*4c30*/  F2FP.SATFINITE.E5M2.F32.PACK_AB_MERGE_C R27, RZ, R68, RZ ;  /* 0x00000044ff1b723e */ /* 0x008fe200048060ff */
[----:B------:R-:W-:Y:S01]  /*4c40*/  @!P4 STG.E.U8 desc[UR22][R12.64+0x10], R77 ;  /* 0x0000104d0c00c986 */ /* 0x000fe2000c101116 */
[C---:B------:R-:W-:Y:S01]  /*4c50*/  ISETP.LT.OR P4, PT, R24.reuse, 0x1, !P3 ;  /* 0x000000011800780c */ /* 0x040fe20005f81670 */
[-C--:B------:R-:W-:Y:S01]  /*4c60*/  FMUL R57, R57, R10.reuse ;  /* 0x0000000a39397220 */ /* 0x080fe20000400000 */
[----:B------:R-:W-:Y:S01]  /*4c70*/  ISETP.LT.OR P3, PT, R24, 0x9, !P3 ;  /* 0x000000091800780c */ /* 0x000fe20005f61670 */
[----:B------:R-:W-:Y:S01]  /*4c80*/  @!P1 STG.E.U8 desc[UR22][R2.64+0x10], R75 ;  /* 0x0000104b02009986 */ /* 0x000fe2000c101116 */
[C---:B------:R-:W-:Y:S01]  /*4c90*/  ISETP.GE.AND P1, PT, R25.reuse, 0x22, PT ;  /* 0x000000221900780c */ /* 0x040fe20003f26270 */
[-C--:B------:R-:W-:Y:S01]  /*4ca0*/  FMUL R56, R56, R10.reuse ;  /* 0x0000000a38387220 */ /* 0x080fe20000400000 */
[----:B------:R-:W-:Y:S01]  /*4cb0*/  F2FP.SATFINITE.E5M2.F32.PACK_AB_MERGE_C R67, RZ, R67, RZ ;  /* 0x00000043ff43723e */ /* 0x000fe200048060ff */
[----:B------:R2:W-:Y:S01]  /*4cc0*/  @!P2 STG.E.U8 desc[UR22][R2.64+0x11], R23 ;  /* 0x000011170200a986 */ /* 0x0005e2000c101116 */
[----:B------:R-:W-:Y:S01]  /*4cd0*/  ISETP.GE.AND P2, PT, R25, 0x21, PT ;  /* 0x000000211900780c */ /* 0x000fe20003f46270 */
[----:B------:R-:W-:Y:S01]  /*4ce0*/  FMUL R21, R21, R10 ;  /* 0x0000000a15157220 */ /* 0x000fe20000400000 */
[----:B-1----:R-:W-:Y:S01]  /*4cf0*/  F2FP.SATFINITE.E5M2.F32.PACK_AB_MERGE_C R15, RZ, R72, RZ ;  /* 0x00000048ff0f723e */ /* 0x002fe200048060ff */
[----:B------:R-:W-:Y:S01]  /*4d00*/  @!P5 STG.E.U8 desc[UR22][R12.64+0x18], R73 ;  /* 0x000018490c00d986 */ /* 0x000fe2000c101116 */
[----:B------:R-:W-:Y:S01]  /*4d10*/  ISETP.LT.OR P6, PT, R24, 0x1, !P2 ;  /* 0x000000011800780c */ /* 0x000fe200057c1670 */
[----:B------:R-:W-:Y:S01]  /*4d20*/  FMUL R20, R20, R10 ;  /* 0x0000000a14147220 */ /* 0x000fe20000400000 */
[C---:B------:R-:W-:Y:S01]  /*4d30*/  ISETP.LT.OR P5, PT, R24.reuse, 0x1, !P1 ;  /* 0x000000011800780c */ /* 0x040fe20004fa1670 */
[----:B------:R1:W-:Y:S01]  /*4d40*/  @!P4 STG.E.U8 desc[UR22][R12.64+0x19], R15 ;  /* 0x0000190f0c00c986 */ /* 0x0003e2000c101116 */
[----:B------:R-:W-:-:S02]  /*4d50*/  ISETP.LT.OR P1, PT, R24, 0x9, !P1 ;  /* 0x000000091800780c */ /* 0x000fc40004f21670 */
[C---:B------:R-:W-:Y:S01]  /*4d60*/  ISETP.LT.OR P2, PT, R24.reuse, 0x9, !P2 ;  /* 0x000000091800780c */ /* 0x040fe20005741670 */
[----:B------:R-:W-:Y:S01]  /*4d70*/  @!P0 STG.E.U8 desc[UR22][R2.64+0x18], R71 ;  /* 0x0000184702008986 */ /* 0x000fe2000c101116 */
[----:B--2---:R-:W-:Y:S02]  /*4d80*/  F2FP.SATFINITE.E5M2.F32.PACK_AB_MERGE_C R23, RZ, R70, RZ ;  /* 0x00000046ff17723e */ /* 0x004fe400048060ff */
[C---:B------:R-:W-:Y:S02]  /*4d90*/  ISETP.GE.AND P0, PT, R25.reuse, 0x29, PT ;  /* 0x000000291900780c */ /* 0x040fe40003f06270 */
[----:B------:R-:W-:Y:S01]  /*4da0*/  F2FP.SATFINITE.E5M2.F32.PACK_AB_MERGE_C R65, RZ, R65, RZ ;  /* 0x00000041ff41723e */ /* 0x000fe200048060ff */
[----:B------:R2:W-:Y:S01]  /*4db0*/  @!P3 STG.E.U8 desc[UR22][R2.64+0x19], R23 ;  /* 0x000019170200b986 */ /* 0x0005e2000c101116 */
[----:B------:R-:W-:Y:S02]  /*4dc0*/  ISETP.GE.AND P3, PT, R25, 0x2a, PT ;  /* 0x0000002a1900780c */ /* 0x000fe40003f66270 */
[----:B-1----:R-:W-:Y:S01]  /*4dd0*/  F2FP.SATFINITE.E5M2.F32.PACK_AB_MERGE_C R15, RZ, R66, RZ ;  /* 0x00000042ff0f723e */ /* 0x002fe200048060ff */
[----:B------:R-:W-:Y:S01]  /*4de0*/  @!P6 STG.E.U8 desc[UR22][R12.64+0x20], R69 ;  /* 0x000020450c00e986 */ /* 0x000fe2000c101116 */
[----:B------:R-:W-:-:S02]  /*4df0*/  ISETP.LT.OR P4, PT, R24, 0x1, !P0 ;  /* 0x000000011800780c */ /* 0x000fc40004781670 */
[C---:B------:R-:W-:Y:S01]  /*4e00*/  ISETP.LT.OR P0, PT, R24.reuse, 0x9, !P0 ;  /* 0x000000091800780c */ /* 0x040fe20004701670 */
[----:B------:R-:W-:Y:S01]  /*4e10*/  @!P5 STG.E.U8 desc[UR22][R12.64+0x21], R27 ;  /* 0x0000211b0c00d986 */ /* 0x000fe2000c101116 */
[C---:B------:R-:W-:Y:S02]  /*4e20*/  ISETP.LT.OR P5, PT, R24.reuse, 0x1, !P3 ;  /* 0x000000011800780c */ /* 0x040fe40005fa1670 */
[C---:B------:R-:W-:Y:S01]  /*4e30*/  ISETP.LT.OR P3, PT, R24.reuse, 0x9, !P3 ;  /* 0x000000091800780c */ /* 0x040fe20005f61670 */
[----:B------:R1:W-:Y:S01]  /*4e40*/  @!P1 STG.E.U8 desc[UR22][R2.64+0x21], R15 ;  /* 0x0000210f02009986 */ /* 0x0003e2000c101116 */
[----:B------:R-:W-:Y:S02]  /*4e50*/  ISETP.GE.AND P1, PT, R25, 0x31, PT ;  /* 0x000000311900780c */ /* 0x000fe40003f26270 */
[----:B--2---:R-:W-:Y:S01]  /*4e60*/  F2FP.SATFINITE.E5M2.F32.PACK_AB_MERGE_C R23, RZ, R64, RZ ;  /* 0x00000040ff17723e */ /* 0x004fe200048060ff */
[----:B------:R-:W-:Y:S01]  /*4e70*/  @!P2 STG.E.U8 desc[UR22][R2.64+0x20], R67 ;  /* 0x000020430200a986 */ /* 0x000fe2000c101116 */
[----:B------:R-:W-:-:S02]  /*4e80*/  ISETP.LT.OR P6, PT, R24, 0x1, !P1 ;  /* 0x000000011800780c */ /* 0x000fc40004fc1670 */
[----:B------:R-:W-:Y:S01]  /*4e90*/  F2FP.SATFINITE.E5M2.F32.PACK_AB_MERGE_C R63, RZ, R63, RZ ;  /* 0x0000003fff3f723e */ /* 0x000fe200048060ff */
[----:B------:R-:W-:Y:S01]  /*4ea0*/  @!P4 STG.E.U8 desc[UR22][R12.64+0x28], R65 ;  /* 0x000028410c00c986 */ /* 0x000fe2000c101116 */
[C---:B------:R-:W-:Y:S02]  /*4eb0*/  ISETP.GE.AND P4, PT, R25.reuse, 0x32, PT ;  /* 0x000000321900780c */ /* 0x040fe40003f86270 */
[----:B------:R-:W-:Y:S01]  /*4ec0*/  F2FP.SATFINITE.E5M2.F32.PACK_AB_MERGE_C R61, RZ, R61, RZ ;  /* 0x0000003dff3d723e */ /* 0x000fe200048060ff */
[----:B------:R2:W-:Y:S01]  /*4ed0*/  @!P5 STG.E.U8 desc[UR22][R12.64+0x29], R23 ;  /* 0x000029170c00d986 */ /* 0x0005e2000c101116 */
[----:B-1----:R-:W-:Y:S02]  /*4ee0*/  F2FP.SATFINITE.E5M2.F32.PACK_AB_MERGE_C R15, RZ, R62, RZ ;  /* 0x0000003eff0f723e */ /* 0x002fe400048060ff */
[----:B------:R-:W-:Y:S01]  /*4ef0*/  ISETP.LT.OR P5, PT, R24, 0x1, !P4 ;  /* 0x000000011800780c */ /* 0x000fe200067a1670 */
[----:B------:R-:W-:Y:S01]  /*4f00*/  @!P0 STG.E.U8 desc[UR22][R2.64+0x28], R63 ;  /* 0x0000283f02008986 */ /* 0x000fe2000c101116 */
[----:B------:R-:W-:-:S02]  /*4f10*/  ISETP.GE.AND P2, PT, R25, 0x39, PT ;  /* 0x000000391900780c */ /* 0x000fc40003f46270 */
[----:B------:R-:W-:Y:S01]  /*4f20*/  ISETP.GE.AND P0, PT, R25, 0x3a, PT ;  /* 0x0000003a1900780c */ /* 0x000fe20003f06270 */
[----:B------:R1:W-:Y:S01]  /*4f30*/  @!P3 STG.E.U8 desc[UR22][R2.64+0x29], R15 ;  /* 0x0000290f0200b986 */ /* 0x0003e2000c101116 */
[C---:B------:R-:W-:Y:S02]  /*4f40*/  ISETP.LT.OR P1, PT, R24.reuse, 0x9, !P1 ;  /* 0x000000091800780c */ /* 0x040fe40004f21670 */
[C---:B------:R-:W-:Y:S01]  /*4f50*/  ISETP.LT.OR P4, PT, R24.reuse, 0x9, !P4 ;  /* 0x000000091800780c */ /* 0x040fe20006781670 */
[----:B------:R-:W-:Y:S01]  /*4f60*/  @!P6 STG.E.U8 desc[UR22][R12.64+0x30], R61 ;  /* 0x0000303d0c00e986 */ /* 0x000fe2000c101116 */
[C---:B------:R-:W-:Y:S02]  /*4f70*/  ISETP.LT.OR P3, PT, R24.reuse, 0x1, !P2 ;  /* 0x000000011800780c */ /* 0x040fe40005761670 */
[C---:B------:R-:W-:Y:S02]  /*4f80*/  ISETP.LT.OR P6, PT, R24.reuse, 0x1, !P0 ;  /* 0x000000011800780c */ /* 0x040fe400047c1670 */
[----:B------:R-:W-:-:S02]  /*4f90*/  ISETP.LT.OR P2, PT, R24, 0x9, !P2 ;  /* 0x000000091800780c */ /* 0x000fc40005741670 */
[----:B------:R-:W-:Y:S02]  /*4fa0*/  ISETP.LT.OR P0, PT, R24, 0x9, !P0 ;  /* 0x000000091800780c */ /* 0x000fe40004701670 */
[----:B--2---:R-:W-:Y:S02]  /*4fb0*/  F2FP.SATFINITE.E5M2.F32.PACK_AB_MERGE_C R23, RZ, R60, RZ ;  /* 0x0000003cff17723e */ /* 0x004fe400048060ff */
[----:B------:R-:W-:Y:S02]  /*4fc0*/  F2FP.SATFINITE.E5M2.F32.PACK_AB_MERGE_C R59, RZ, R59, RZ ;  /* 0x0000003bff3b723e */ /* 0x000fe400048060ff */
[----:B-1----:R-:W-:Y:S01]  /*4fd0*/  F2FP.SATFINITE.E5M2.F32.PACK_AB_MERGE_C R15, RZ, R58, RZ ;  /* 0x0000003aff0f723e */ /* 0x002fe200048060ff */
[----:B------:R1:W-:Y:S01]  /*4fe0*/  @!P5 STG.E.U8 desc[UR22][R12.64+0x31], R23 ;  /* 0x000031170c00d986 */ /* 0x0003e2000c101116 */
[----:B------:R-:W-:Y:S02]  /*4ff0*/  F2FP.SATFINITE.E5M2.F32.PACK_AB_MERGE_C R57, RZ, R57, RZ ;  /* 0x00000039ff39723e */ /* 0x000fe400048060ff */
[----:B------:R-:W-:Y:S01]  /*5000*/  F2FP.SATFINITE.E5M2.F32.PACK_AB_MERGE_C R25, RZ, R56, RZ ;  /* 0x00000038ff19723e */ /* 0x000fe200048060ff */
[----:B------:R2:W-:Y:S01]  /*5010*/  @!P1 STG.E.U8 desc[UR22][R2.64+0x30], R59 ;  /* 0x0000303b02009986 */ /* 0x0005e2000c101116 */
[----:B------:R-:W-:-:S03]  /*5020*/  F2FP.SATFINITE.E5M2.F32.PACK_AB_MERGE_C R21, RZ, R21, RZ ;  /* 0x00000015ff15723e */ /* 0x000fc600048060ff */
[----:B------:R2:W-:Y:S01]  /*5030*/  @!P4 STG.E.U8 desc[UR22][R2.64+0x31], R15 ;  /* 0x0000310f0200c986 */ /* 0x0005e2000c101116 */
[----:B-1----:R-:W-:-:S03]  /*5040*/  F2FP.SATFINITE.E5M2.F32.PACK_AB_MERGE_C R23, RZ, R20, RZ ;  /* 0x00000014ff17723e */ /* 0x002fc600048060ff */
[----:B------:R2:W-:Y:S04]  /*5050*/  @!P3 STG.E.U8 desc[UR22][R12.64+0x38], R57 ;  /* 0x000038390c00b986 */ /* 0x0005e8000c101116 */
[----:B------:R2:W-:Y:S04]  /*5060*/  @!P6 STG.E.U8 desc[UR22][R12.64+0x39], R25 ;  /* 0x000039190c00e986 */ /* 0x0005e8000c101116 */
[----:B------:R2:W-:Y:S04]  /*5070*/  @!P2 STG.E.U8 desc[UR22][R2.64+0x38], R21 ;  /* 0x000038150200a986 */ /* 0x0005e8000c101116 */
[----:B------:R2:W-:Y:S02]  /*5080*/  @!P0 STG.E.U8 desc[UR22][R2.64+0x39], R23 ;  /* 0x0000391702008986 */ /* 0x0005e4000c101116 */
.L_x_104:
[----:B------:R-:W-:Y:S05]  /*5090*/  BSYNC B0 ;  /* 0x0000000000007941 */ /* 0x000fea0003800000 */
.L_x_38:
[----:B0-2---:R-:W-:Y:S01]  /*50a0*/  IMAD.U32 R2, RZ, RZ, UR20 ;  /* 0x00000014ff027e24 */ /* 0x005fe2000f8e00ff */
[----:B------:R-:W-:Y:S01]  /*50b0*/  ULDC.64 UR4, c[0x0][0x650] ;  /* 0x0001940000047ab9 */ /* 0x000fe20000000a00 */
[----:B------:R-:W-:Y:S01]  /*50c0*/  IMAD.U32 R3, RZ, RZ, UR21 ;  /* 0x00000015ff037e24 */ /* 0x000fe2000f8e00ff */
[----:B------:R0:W-:Y:S01]  /*50d0*/  SYNCS.ARRIVE.TRANS64.A1T0 RZ, [R18+UR33], RZ ;  /* 0x000000ff12ff79a7 */ /* 0x0001e20008100021 */
[----:B------:R-:W-:Y:S01]  /*50e0*/  IMAD.U32 R3, RZ, RZ, UR13 ;  /* 0x0000000dff037e24 */ /* 0x000fe2000f8e00ff */
[C---:B------:R-:W-:Y:S01]  /*50f0*/  LEA R0, P0, R2.reuse, R0, 0x1 ;  /* 0x0000000002007211 */ /* 0x040fe200078008ff */
[----:B-----5:R-:W-:Y:S01]  /*5100*/  IMAD.MOV.U32 R4, RZ, RZ, -0x1 ;  /* 0xffffffffff047424 */ /* 0x020fe200078e00ff */
[----:B----4-:R-:W-:Y:S02]  /*5110*/  PRMT R12, RZ, 0x7610, R12 ;  /* 0x00007610ff0c7816 */ /* 0x010fe4000000000c */
[----:B------:R-:W-:Y:S01]  /*5120*/  LEA.HI.X R5, R2, R5, R3, 0x1, P0 ;  /* 0x0000000502057211 */ /* 0x000fe200000f0c03 */
[----:B------:R-:W-:Y:S01]  /*5130*/  IMAD.MOV.U32 R2, RZ, RZ, -0x1 ;  /* 0xffffffffff027424 */ /* 0x000fe200078e00ff */
[----:B------:R-:W-:Y:S01]  /*5140*/  ISETP.GE.U32.AND P0, PT, R0, UR4, PT ;  /* 0x0000000400007c0c */ /* 0x000fe2000bf06070 */
[----:B------:R-:W-:-:S03]  /*5150*/  IMAD.MOV.U32 R3, RZ, RZ, -0x1 ;  /* 0xffffffffff037424 */ /* 0x000fc600078e00ff */
[----:B------:R-:W-:-:S13]  /*5160*/  ISETP.GE.U32.AND.EX P0, PT, R5, UR5, PT, P0 ;  /* 0x0000000505007c0c */ /* 0x000fda000bf06100 */
[----:B0-----:R-:W-:Y:S05]  /*5170*/  @P0 BRA `(.L_x_105) ;  /* 0x0000000400880947 */ /* 0x001fea0003800000 */
[----:B------:R-:W0:Y:S01]  /*5180*/  S2UR UR8, SR_CTAID.X ;  /* 0x00000000000879c3 */ /* 0x000e220000002500 */
[----:B------:R-:W-:Y:S01]  /*5190*/  ULDC.64 UR4, c[0x0][0x628] ;  /* 0x00018a0000047ab9 */ /* 0x000fe20000000a00 */
[----:B------:R-:W-:Y:S01]  /*51a0*/  ULDC UR6, c[0x0][0x150] ;  /* 0x0000540000067ab9 */ /* 0x000fe20000000800 */
[----:B------:R-:W-:Y:S01]  /*51b0*/  ISETP.NE.U32.AND P0, PT, RZ, UR4, PT ;  /* 0x00000004ff007c0c */ /* 0x000fe2000bf05070 */
[----:B------:R-:W-:Y:S01]  /*51c0*/  ULDC UR28, c[0x0][0x630] ;  /* 0x00018c00001c7ab9 */ /* 0x000fe20000000800 */
[C---:B------:R-:W-:Y:S01]  /*51d0*/  R2UR UR29, R0.reuse ;  /* 0x00000000001d72ca */ /* 0x040fe200000e0000 */
[----:B------:R-:W-:Y:S01]  /*51e0*/  ULDC UR34, c[0x0][0x154] ;  /* 0x0000550000227ab9 */ /* 0x000fe20000000800 */
[----:B------:R-:W-:Y:S01]  /*51f0*/  ISETP.NE.AND.EX P0, PT, RZ, UR5, PT, P0 ;  /* 0x00000005ff007c0c */ /* 0x000fe2000bf05300 */
[----:B------:R-:W2:Y:S01]  /*5200*/  S2UR UR35, SR_CTAID.Y ;  /* 0x00000000002379c3 */ /* 0x000ea20000002600 */
[----:B------:R-:W-:Y:S02]  /*5210*/  R2UR UR30, R5 ;  /* 0x00000000051e72ca */ /* 0x000fe400000e0000 */
[----:B------:R-:W-:-:S02]  /*5220*/  R2UR UR26, R0 ;  /* 0x00000000001a72ca */ /* 0x000fc400000e0000 */
[----:B------:R-:W-:Y:S02]  /*5230*/  R2UR UR27, R5 ;  /* 0x00000000051b72ca */ /* 0x000fe400000e0000 */
[----:B0-----:R-:W-:-:S05]  /*5240*/  I2FP.F32.U32 R2, UR8 ;  /* 0x0000000800027c45 */ /* 0x001fca0008201000 */
[----:B------:R-:W-:-:S04]  /*5250*/  FMUL R2, R2, UR6 ;  /* 0x0000000602027c20 */ /* 0x000fc80008400000 */
[----:B------:R0:W4:Y:S01]  /*5260*/  F2I.U32.TRUNC.NTZ R3, R2 ;  /* 0x0000000200037305 */ /* 0x000122000020f000 */
[----:B--2---:R-:W-:Y:S05]  /*5270*/  @!P0 BRA `(.L_x_106) ;  /* 0x0000000000308947 */ /* 0x004fea0003800000 */
        /* <DEDUP_REMOVED lines=12> */
.L_x_106:
[----:B0-----:R-:W-:Y:S01]  /*5340*/  I2FP.F32.U32 R2, UR35 ;  /* 0x0000002300027c45 */ /* 0x001fe20008201000 */
[----:B------:R-:W-:Y:S02]  /*5350*/  USHF.R.U64 UR6, UR26, UR28, UR27 ;  /* 0x0000001c1a067299 */ /* 0x000fe4000800121b */
[----:B------:R-:W-:Y:S01]  /*5360*/  USHF.R.U32.HI UR4, URZ, UR28, UR27 ;  /* 0x0000001c3f047299 */ /* 0x000fe2000801161b */
[----:B----4-:R-:W-:Y:S01]  /*5370*/  R2UR UR28, R3 ;  /* 0x00000000031c72ca */ /* 0x010fe200000e0000 */
[----:B------:R-:W-:Y:S01]  /*5380*/  UIADD3 UR24, UP0, URZ, -UR6, URZ ;  /* 0x800000063f187290 */ /* 0x000fe2000ff1e03f */
[----:B------:R-:W-:Y:S01]  /*5390*/  FMUL R2, R2, UR34 ;  /* 0x0000002202027c20 */ /* 0x000fe20008400000 */
[----:B------:R-:W-:Y:S01]  /*53a0*/  ULDC.64 UR26, c[0x0][0x620] ;  /* 0x00018800001a7ab9 */ /* 0x000fe20000000a00 */
[----:B------:R-:W-:Y:S01]  /*53b0*/  UMOV UR10, UR29 ;  /* 0x0000001d000a7c82 */ /* 0x000fe20008000000 */
[----:B------:R-:W-:Y:S01]  /*53c0*/  UIADD3.X UR4, URZ, ~UR4, URZ, UP0, !UPT ;  /* 0x800000043f047290 */ /* 0x000fe200087fe43f */
[----:B------:R-:W-:-:S02]  /*53d0*/  UMOV UR11, UR30 ;  /* 0x0000001e000b7c82 */ /* 0x000fc40008000000 */
[----:B------:R-:W0:Y:S01]  /*53e0*/  F2I.U32.TRUNC.NTZ R2, R2 ;  /* 0x0000000200027305 */ /* 0x000e22000020f000 */
[----:B------:R-:W-:Y:S02]  /*53f0*/  UIMAD UR4, UR4, UR26, URZ ;  /* 0x0000001a040472a4 */ /* 0x000fe4000f8e023f */
[----:B------:R-:W-:Y:S02]  /*5400*/  UIMAD.WIDE.U32 UR10, UR24, UR26, UR10 ;  /* 0x0000001a180a72a5 */ /* 0x000fe4000f8e000a */
[----:B------:R-:W-:Y:S01]  /*5410*/  UIMAD UR24, UR24, UR27, UR4 ;  /* 0x0000001b181872a4 */ /* 0x000fe2000f8e0204 */
[----:B------:R-:W-:Y:S01]  /*5420*/  ULDC UR38, c[0x0][0x658] ;  /* 0x0001960000267ab9 */ /* 0x000fe20000000800 */
[----:B------:R-:W-:Y:S02]  /*5430*/  UMOV UR25, 0xffffffff ;  /* 0xffffffff00197882 */ /* 0x000fe40000000000 */
[----:B------:R-:W-:Y:S01]  /*5440*/  UIADD3 UR11, UR11, UR24, URZ ;  /* 0x000000180b0b7290 */ /* 0x000fe2000fffe03f */
[----:B------:R-:W-:Y:S01]  /*5450*/  ULDC UR26, c[0x0][0x618] ;  /* 0x00018600001a7ab9 */ /* 0x000fe20000000800 */
[----:B------:R-:W-:Y:S01]  /*5460*/  ULDC.64 UR4, c[0x0][0x640] ;  /* 0x0001900000047ab9 */ /* 0x000fe20000000a00 */
[----:B------:R-:W-:Y:S01]  /*5470*/  USHF.L.U32 UR34, UR25, UR38, URZ ;  /* 0x0000002619227299 */ /* 0x000fe2000800063f */
[----:B------:R-:W-:Y:S01]  /*5480*/  ISETP.NE.U32.AND P0, PT, RZ, UR4, PT ;  /* 0x00000004ff007c0c */ /* 0x000fe2000bf05070 */
[----:B------:R-:W-:Y:S01]  /*5490*/  USHF.R.U64 UR25, UR10, UR26, UR11 ;  /* 0x0000001a0a197299 */ /* 0x000fe2000800120b */
[----:B0-----:R-:W-:Y:S01]  /*54a0*/  R2UR UR29, R2 ;  /* 0x00000000021d72ca */ /* 0x001fe200000e0000 */
[----:B------:R-:W-:Y:S01]  /*54b0*/  USHF.R.U32.HI UR10, URZ, UR26, UR11 ;  /* 0x0000001a3f0a7299 */ /* 0x000fe2000801160b */
[----:B------:R-:W-:Y:S01]  /*54c0*/  ISETP.NE.AND.EX P0, PT, RZ, UR5, PT, P0 ;  /* 0x00000005ff007c0c */ /* 0x000fe2000bf05300 */
[----:B------:R-:W-:Y:S01]  /*54d0*/  ULDC UR36, c[0x0][0x608] ;  /* 0x0001820000247ab9 */ /* 0x000fe20000000800 */
[----:B------:R-:W-:-:S02]  /*54e0*/  ULOP3.LUT UR39, URZ, UR34, URZ, 0x33, !UPT ;  /* 0x000000223f277292 */ /* 0x000fc4000f8e333f */
[----:B------:R-:W-:Y:S02]  /*54f0*/  USHF.R.U64 UR34, UR25, UR36, UR10 ;  /* 0x0000002419227299 */ /* 0x000fe4000800120a */
[----:B------:R-:W-:Y:S02]  /*5500*/  USHF.R.U32.HI UR10, URZ, UR36, UR10 ;  /* 0x000000243f0a7299 */ /* 0x000fe4000801160a */
[----:B------:R-:W-:Y:S02]  /*5510*/  UIADD3 UR28, -UR28, URZ, URZ ;  /* 0x0000003f1c1c7290 */ /* 0x000fe4000fffe13f */
[----:B------:R-:W-:Y:S01]  /*5520*/  USHF.R.U64 UR36, UR34, UR38, UR10 ;  /* 0x0000002622247299 */ /* 0x000fe2000800120a */
[----:B------:R-:W-:Y:S01]  /*5530*/  UMOV UR30, 0x1 ;  /* 0x00000001001e7882 */ /* 0x000fe20000000000 */
[----:B------:R-:W-:Y:S01]  /*5540*/  ULDC UR27, c[0x0][0x144] ;  /* 0x00005100001b7ab9 */ /* 0x000fe20000000800 */
[----:B------:R-:W-:Y:S01]  /*5550*/  UIADD3 UR37, -UR29, URZ, URZ ;  /* 0x0000003f1d257290 */ /* 0x000fe2000fffe13f */
[----:B------:R-:W-:Y:S01]  /*5560*/  ULDC UR9, c[0x0][0x600] ;  /* 0x0001800000097ab9 */ /* 0x000fe20000000800 */
[----:B------:R-:W-:-:S02]  /*5570*/  USHF.L.U32 UR30, UR30, UR38, URZ ;  /* 0x000000261e1e7299 */ /* 0x000fc4000800063f */
[----:B------:R-:W-:Y:S02]  /*5580*/  USHF.R.U32.HI UR29, URZ, UR38, UR10 ;  /* 0x000000263f1d7299 */ /* 0x000fe4000801160a */
[----:B------:R-:W-:Y:S02]  /*5590*/  UIMAD UR38, UR27, UR28, UR8 ;  /* 0x0000001c1b2672a4 */ /* 0x000fe4000f8e0208 */
[----:B------:R-:W-:Y:S01]  /*55a0*/  UIADD3 UR24, UR9, -0x1, URZ ;  /* 0xffffffff09187890 */ /* 0x000fe2000fffe03f */
[----:B------:R-:W-:Y:S01]  /*55b0*/  ULDC UR42, c[0x0][0x148] ;  /* 0x00005200002a7ab9 */ /* 0x000fe20000000800 */
[----:B------:R-:W-:Y:S01]  /*55c0*/  ULDC UR40, c[0x0][0x648] ;  /* 0x0001920000287ab9 */ /* 0x000fe20000000800 */
[----:B------:R-:W-:Y:S01]  /*55d0*/  ULDC UR41, c[0x0][0x638] ;  /* 0x00018e0000297ab9 */ /* 0x000fe20000000800 */
[----:B------:R-:W-:Y:S01]  /*55e0*/  UMOV UR28, UR36 ;  /* 0x00000024001c7c82 */ /* 0x000fe20008000000 */
[----:B------:R-:W-:Y:S07]  /*55f0*/  @!P0 BRA `(.L_x_107) ;  /* 0x0000000000288947 */ /* 0x000fee0003800000 */
        /* <DEDUP_REMOVED lines=10> */
.L_x_107:
[----:B------:R-:W-:Y:S01]  /*56a0*/  USHF.R.U64 UR4, UR28, UR40, UR29 ;  /* 0x000000281c047299 */ /* 0x000fe2000800121d */
[----:B------:R-:W-:Y:S01]  /*56b0*/  IMAD.MOV.U32 R12, RZ, RZ, 0x1 ;  /* 0x00000001ff0c7424 */ /* 0x000fe200078e00ff */
[----:B------:R-:W-:Y:S01]  /*56c0*/  ULOP3.LUT UR34, UR34, UR39, URZ, 0xc0, !UPT ;  /* 0x0000002722227292 */ /* 0x000fe2000f8ec03f */
[----:B------:R-:W-:Y:S01]  /*56d0*/  IMAD.U32 R4, RZ, RZ, UR6 ;  /* 0x00000006ff047e24 */ /* 0x000fe2000f8e00ff */
[----:B------:R-:W-:Y:S02]  /*56e0*/  UIADD3 UR5, -UR4, URZ, URZ ;  /* 0x0000003f04057290 */ /* 0x000fe4000fffe13f */
[----:B------:R-:W-:Y:S02]  /*56f0*/  @UP2 UIMAD UR38, UR42, UR37, UR35 ;  /* 0x000000252a2622a4 */ /* 0x000fe4000f8e0223 */
[----:B------:R-:W-:Y:S02]  /*5700*/  ULOP3.LUT UR24, UR25, UR24, URZ, 0xc0, !UPT ;  /* 0x0000001819187292 */ /* 0x000fe4000f8ec03f */
[----:B------:R-:W-:-:S02]  /*5710*/  UIMAD UR4, UR30, UR4, UR34 ;  /* 0x000000041e0472a4 */ /* 0x000fc4000f8e0222 */
        /* <DEDUP_REMOVED lines=8> */
.L_x_105:
[----:B------:R-:W-:Y:S01]  /*57a0*/  UIADD3 UR15, UR32, UR15, URZ ;  /* 0x0000000f200f7290 */ /* 0x000fe2000fffe03f */
[----:B------:R-:W-:Y:S02]  /*57b0*/  LOP3.LUT P0, RZ, R12, 0xff, RZ, 0xc0, !PT ;  /* 0x000000ff0cff7812 */ /* 0x000fe4000780c0ff */
[----:B------:R-:W-:Y:S01]  /*57c0*/  LOP3.LUT R86, R86, 0x1, RZ, 0x3c, !PT ;  /* 0x0000000156567812 */ /* 0x000fe200078e3cff */
[----:B------:R-:W-:Y:S02]  /*57d0*/  USHF.R.U32.HI UR4, URZ, 0x2, UR15 ;  /* 0x000000023f047899 */ /* 0x000fe4000801160f */
[----:B------:R-:W-:Y:S02]  /*57e0*/  UISETP.GT.U32.AND UP0, UPT, UR15, 0x3, UPT ;  /* 0x000000030f00788c */ /* 0x000fe4000bf04070 */
[----:B------:R-:W-:Y:S02]  /*57f0*/  ULOP3.LUT UR4, UR4, 0x1, URZ, 0xc0, !UPT ;  /* 0x0000000104047892 */ /* 0x000fe4000f8ec03f */
[----:B------:R-:W-:-:S02]  /*5800*/  UISETP.LT.U32.AND UP0, UPT, UR32, 0x4, UP0 ;  /* 0x000000042000788c */ /* 0x000fc40008701070 */
[----:B------:R-:W-:Y:S02]  /*5810*/  UISETP.NE.U32.AND UP1, UPT, UR4, 0x1, UPT ;  /* 0x000000010400788c */ /* 0x000fe4000bf25070 */
[----:B------:R-:W-:Y:S02]  /*5820*/  USEL UR5, URZ, 0x1, !UP0 ;  /* 0x000000013f057887 */ /* 0x000fe4000c000000 */
[----:B------:R-:W-:Y:S02]  /*5830*/  UISETP.GT.U32.AND UP1, UPT, UR32, 0x3, !UP1 ;  /* 0x000000032000788c */ /* 0x000fe4000cf24070 */
[----:B------:R-:W-:Y:S02]  /*5840*/  ULOP3.LUT UR15, UR15, 0x3, URZ, 0xc0, !UPT ;  /* 0x000000030f0f7892 */ /* 0x000fe4000f8ec03f */
[----:B------:R-:W-:-:S04]  /*5850*/  USEL UR4, URZ, 0x1, !UP1 ;  /* 0x000000013f047887 */ /* 0x000fc8000c800000 */
[----:B------:R-:W-:Y:S01]  /*5860*/  ULOP3.LUT UR17, UR4, UR17, UR5, 0x96, !UPT ;  /* 0x0000001104117292 */ /* 0x000fe2000f8e9605 */
[----:B------:R-:W-:Y:S11]  /*5870*/  @P0 BRA `(.L_x_108) ;  /* 0xffffffbc00c40947 */ /* 0x000ff6000383ffff */
[----:B------:R-:W-:Y:S05]  /*5880*/  EXIT ;  /* 0x000000000000794d */ /* 0x000fea0003800000 */
.L_x_16:
[----:B------:R-:W-:-:S08]  /*5890*/  ISETP.NE.AND P0, PT, RZ, UR6, PT ;  /* 0x00000006ff007c0c */ /* 0x000fd0000bf05270 */
[----:B--23-5:R-:W0:-:S00]  /*58a0*/  USETMAXREG.DEALLOC.CTAPOOL 0x28 ;  /* 0x00000028000079c8 */ /* 0x02ce0000080e0500 */
[----:B------:R-:W-:Y:S05]  /*58b0*/  @P0 EXIT ;  /* 0x000000000000094d */ /* 0x000fea0003800000 */
[----:B0-----:R-:W-:Y:S01]  /*58c0*/  LOP3.LUT P0, RZ, R13, 0xff, RZ, 0xc0, !PT ;  /* 0x000000ff0dff7812 */ /* 0x001fe2000780c0ff */
[----:B------:R-:W-:Y:S02]  /*58d0*/  IMAD.MOV.U32 R10, RZ, RZ, 0x1 ;  /* 0x00000001ff0a7424 */ /* 0x000fe400078e00ff */
[----:B------:R-:W-:-:S10]  /*58e0*/  IMAD.MOV.U32 R11, RZ, RZ, RZ ;  /* 0x000000ffff0b7224 */ /* 0x000fd400078e00ff */
[----:B------:R-:W-:Y:S05]  /*58f0*/  @!P0 BRA `(.L_x_109) ;  /* 0x0000000c002c8947 */ /* 0x000fea0003800000 */
[----:B------:R-:W0:Y:S01]  /*5900*/  S2UR UR4, SR_CgaCtaId ;  /* 0x00000000000479c3 */ /* 0x000e220000008800 */
[----:B------:R-:W-:Y:S01]  /*5910*/  LOP3.LUT P0, RZ, R6, 0x1f, RZ, 0xc0, !PT ;  /* 0x0000001f06ff7812 */ /* 0x000fe2000780c0ff */
[----:B------:R-:W-:Y:S01]  /*5920*/  ULDC UR6, c[0x0][0x658] ;  /* 0x0001960000067ab9 */ /* 0x000fe20000000800 */
[----:B------:R-:W-:Y:S01]  /*5930*/  UMOV UR8, 0xffffffff ;  /* 0xffffffff00087882 */ /* 0x000fe20000000000 */
[----:B------:R-:W-:Y:S01]  /*5940*/  BSSY B0, `(.L_x_109) ;  /* 0x00000c6000007945 */ /* 0x000fe20003800000 */
[----:B------:R-:W-:Y:S01]  /*5950*/  USHF.L.U32 UR8, UR8, UR6, URZ ;  /* 0x0000000608087299 */ /* 0x000fe2000800063f */
[C---:B------:R-:W-:Y:S01]  /*5960*/  ISETP.NE.AND P3, PT, R7.reuse, RZ, PT ;  /* 0x000000ff0700720c */ /* 0x040fe20003f65270 */
[----:B------:R-:W-:Y:S01]  /*5970*/  IMAD.MOV.U32 R12, RZ, RZ, 0x1 ;  /* 0x00000001ff0c7424 */ /* 0x000fe200078e00ff */
[----:B------:R-:W-:Y:S01]  /*5980*/  ISETP.NE.OR P0, PT, R7, RZ, !P0 ;  /* 0x000000ff0700720c */ /* 0x000fe20004705670 */
[----:B------:R-:W-:Y:S01]  /*5990*/  IMAD.MOV.U32 R10, RZ, RZ, 0x1 ;  /* 0x00000001ff0a7424 */ /* 0x000fe200078e00ff */
[----:B------:R-:W-:Y:S01]  /*59a0*/  ULDC UR5, c[0x0][0x600] ;  /* 0x0001800000057ab9 */ /* 0x000fe20000000800 */
[----:B------:R-:W-:Y:S01]  /*59b0*/  IMAD.MOV.U32 R11, RZ, RZ, RZ ;  /* 0x000000ffff0b7224 */ /* 0x000fe200078e00ff */
[----:B------:R-:W-:Y:S01]  /*59c0*/  UMOV UR9, 0x1 ;  /* 0x0000000100097882 */ /* 0x000fe20000000000 */
[----:B------:R-:W-:-:S02]  /*59d0*/  UIADD3 UR28, UR14, 0x1, URZ ;  /* 0x000000010e1c7890 */ /* 0x000fc4000fffe03f */
[----:B------:R-:W-:Y:S02]  /*59e0*/  ULOP3.LUT UR29, UR7, 0x2, URZ, 0xfc, !UPT ;  /* 0x00000002071d7892 */ /* 0x000fe4000f8efc3f */
[----:B------:R-:W-:Y:S02]  /*59f0*/  UIADD3 UR5, UR5, -0x1, URZ ;  /* 0xffffffff05057890 */ /* 0x000fe4000fffe03f */
[----:B------:R-:W-:Y:S02]  /*5a00*/  USHF.L.U32 UR6, UR9, UR6, URZ ;  /* 0x0000000609067299 */ /* 0x000fe4000800063f */
[----:B------:R-:W-:Y:S01]  /*5a10*/  ULOP3.LUT UR16, URZ, UR8, URZ, 0x33, !UPT ;  /* 0x000000083f107292 */ /* 0x000fe2000f8e333f */
[----:B------:R-:W-:Y:S01]  /*5a20*/  ULDC.64 UR24, c[0x0][0x198] ;  /* 0x0000660000187ab9 */ /* 0x000fe20000000a00 */
[----:B0-----:R-:W-:Y:S02]  /*5a30*/  USHF.L.U32 UR15, UR4, 0x5, URZ ;  /* 0x00000005040f7899 */ /* 0x001fe4000800063f */
[----:B------:R-:W-:-:S02]  /*5a40*/  USHF.L.U32 UR4, UR4, 0xa, URZ ;  /* 0x0000000a04047899 */ /* 0x000fc4000800063f */
[----:B------:R-:W-:-:S12]  /*5a50*/  ULOP3.LUT UR15, UR15, 0x20, URZ, 0xc0, !UPT ;  /* 0x000000200f0f7892 */ /* 0x000fd8000f8ec03f */
.L_x_121:
[----:B------:R-:W-:-:S03]  /*5a60*/  UMOV UR8, 0xffffffff ;  /* 0xffffffff00087882 */ /* 0x000fc60000000000 */
[----:B------:R-:W-:Y:S05]  /*5a70*/  BRA.DIV UR8, `(.L_x_110) ;  /* 0x0000000e08e87947 */ /* 0x000fea000b800000 */
[----:B------:R-:W-:-:S13]  /*5a80*/  ELECT P1, URZ, PT ;  /* 0x00000000003f782f */ /* 0x000fda0003820000 */
.L_x_134:
[----:B------:R-:W0:Y:S01]  /*5a90*/  LDC R6, c[0x0][0x28c] ;  /* 0x0000a300ff067b82 */ /* 0x000e220000000800 */
[----:B------:R-:W-:Y:S01]  /*5aa0*/  BSSY B1, `(.L_x_111) ;  /* 0x0000039000017945 */ /* 0x000fe20003800000 */
[----:B0-----:R-:W-:-:S13]  /*5ab0*/  ISETP.LT.OR P1, PT, R6, 0x1, !P1 ;  /* 0x000000010600780c */ /* 0x001fda0004f21670 */
[----:B------:R-:W-:Y:S05]  /*5ac0*/  @P1 BRA `(.L_x_112) ;  /* 0x0000000000d81947 */ /* 0x000fea0003800000 */
[----:B------:R-:W-:Y:S01]  /*5ad0*/  LEA R8, R3, UR15, 0x6 ;  /* 0x0000000f03087c11 */ /* 0x000fe2000f8e30ff */
[----:B------:R-:W-:Y:S02]  /*5ae0*/  IMAD.SHL.U32 R9, R2, 0x40, RZ ;  /* 0x0000004002097824 */ /* 0x000fe400078e00ff */
[----:B------:R-:W-:Y:S02]  /*5af0*/  IMAD.MOV.U32 R15, RZ, RZ, RZ ;  /* 0x000000ffff0f7224 */ /* 0x000fe400078e00ff */
[----:B------:R-:W-:Y:S02]  /*5b00*/  IMAD.U32 R16, RZ, RZ, UR28 ;  /* 0x0000001cff107e24 */ /* 0x000fe4000f8e00ff */
[----:B------:R-:W-:Y:S02]  /*5b10*/  IMAD.MOV.U32 R2, RZ, RZ, R10 ;  /* 0x000000ffff027224 */ /* 0x000fe400078e000a */
[----:B------:R-:W-:-:S07]  /*5b20*/  IMAD.MOV.U32 R3, RZ, RZ, R11 ;  /* 0x000000ffff037224 */ /* 0x000fce00078e000b */
.L_x_116:
[----:B------:R-:W0:Y:S01]  /*5b30*/  S2R R7, SR_CgaCtaId ;  /* 0x0000000000077919 */ /* 0x000e220000008800 */
[----:B-1----:R-:W-:-:S04]  /*5b40*/  MOV R6, 0x400 ;  /* 0x0000040000067802 */ /* 0x002fc80000000f00 */
[----:B0-----:R-:W-:Y:S02]  /*5b50*/  LEA R14, R7, R6, 0x18 ;  /* 0x00000006070e7211 */ /* 0x001fe400078ec0ff */
[----:B------:R-:W-:Y:S01]  /*5b60*/  SHF.L.U32 R6, R2, 0x1f, RZ ;  /* 0x0000001f02067819 */ /* 0x000fe200000006ff */
[----:B------:R-:W0:Y:S02]  /*5b70*/  @!P3 LDC R7, c[0x0][0x500] ;  /* 0x00014000ff07bb82 */ /* 0x000e240000000800 */
[----:B------:R-:W-:-:S04]  /*5b80*/  IMAD R13, R3, 0x8, R14 ;  /* 0x00000008030d7824 */ /* 0x000fc800078e020e */
[----:B------:R-:W1:Y:S02]  /*5b90*/  SYNCS.PHASECHK.TRANS64.TRYWAIT P1, [R13+URZ+0x20], R6 ;  /* 0x000020060d0075a7 */ /* 0x000e64000802017f */
[----:B-1----:R-:W-:Y:S05]  /*5ba0*/  @!P1 BRA `(.L_x_113) ;  /* 0x0000000c00bc9947 */ /* 0x002fea0003800000 */
.L_x_135:
[----:B------:R-:W-:Y:S01]  /*5bb0*/  UPRMT UR8, UR29, 0x9910, URZ ;  /* 0x000099101d087896 */ /* 0x000fe2000800003f */
[----:B0-----:R0:W-:Y:S03]  /*5bc0*/  @!P3 SYNCS.ARRIVE.TRANS64 RZ, [R13+URZ], R7 ;  /* 0x000000070dffb9a7 */ /* 0x0011e6000800003f */
[----:B------:R-:W-:-:S06]  /*5bd0*/  UISETP.NE.AND UP0, UPT, UR8, 0x2, UPT ;  /* 0x000000020800788c */ /* 0x000fcc000bf05270 */
[----:B------:R-:W-:-:S13]  /*5be0*/  PLOP3.LUT P1, PT, PT, PT, UP0, 0x80, 0x0 ;  /* 0x000000000000781c */ /* 0x000fda0003f2f008 */
[----:B0-----:R-:W-:Y:S05]  /*5bf0*/  @P1 BRA `(.L_x_114) ;  /* 0x0000000000041947 */ /* 0x001fea0003800000 */
[----:B------:R-:W-:Y:S01]  /*5c00*/  BPT.TRAP 0x1 ;  /* 0x000000040000795c */ /* 0x000fe20000300000 */
.L_x_114:
[----:B------:R-:W-:Y:S05]  /*5c10*/  @P0 BRA `(.L_x_115) ;  /* 0x0000000000040947 */ /* 0x000fea0003800000 */
[----:B------:R-:W-:Y:S01]  /*5c20*/  BPT.TRAP 0x1 ;  /* 0x000000040000795c */ /* 0x000fe20000300000 */
.L_x_115:
[----:B------:R-:W-:Y:S01]  /*5c30*/  R2UR UR8, R3 ;  /* 0x00000000030872ca */ /* 0x000fe200000e0000 */
[----:B------:R-:W-:Y:S01]  /*5c40*/  VIADD R16, R16, 0xffffffff ;  /* 0xffffffff10107836 */ /* 0x000fe20000000000 */
[----:B------:R-:W-:Y:S01]  /*5c50*/  R2UR UR17, R14 ;  /* 0x000000000e1172ca */ /* 0x000fe200000e0000 */
[----:B------:R-:W-:Y:S01]  /*5c60*/  UIADD3 UR18, UP0, UR24, 0xf0, URZ ;  /* 0x000000f018127890 */ /* 0x000fe2000ff1e03f */
[----:B------:R-:W-:Y:S01]  /*5c70*/  R2UR UR26, R9 ;  /* 0x00000000091a72ca */ /* 0x000fe200000e0000 */
[----:B------:R-:W-:Y:S01]  /*5c80*/  UIADD3 UR30, UP1, UR24, 0x1f0, URZ ;  /* 0x000001f0181e7890 */ /* 0x000fe2000ff3e03f */
[----:B------:R-:W-:Y:S01]  /*5c90*/  R2UR UR9, R13 ;  /* 0x000000000d0972ca */ /* 0x000fe200000e0000 */
[----:B------:R-:W-:Y:S01]  /*5ca0*/  UIADD3.X UR19, URZ, UR25, URZ, UP0, !UPT ;  /* 0x000000193f137290 */ /* 0x000fe200087fe43f */
[----:B------:R-:W-:Y:S01]  /*5cb0*/  R2UR UR10, R15 ;  /* 0x000000000f0a72ca */ /* 0x000fe200000e0000 */
[----:B------:R-:W-:Y:S01]  /*5cc0*/  VIADD R3, R3, 0x1 ;  /* 0x0000000103037836 */ /* 0x000fe20000000000 */
[----:B------:R-:W-:Y:S01]  /*5cd0*/  R2UR UR12, R4 ;  /* 0x00000000040c72ca */ /* 0x000fe200000e0000 */
[----:B------:R-:W-:Y:S01]  /*5ce0*/  UIADD3.X UR31, URZ, UR25, URZ, UP1, !UPT ;  /* 0x000000193f1f7290 */ /* 0x000fe20008ffe43f */
[----:B------:R-:W-:Y:S01]  /*5cf0*/  R2UR UR27, R8 ;  /* 0x00000000081b72ca */ /* 0x000fe200000e0000 */
[----:B------:R-:W-:Y:S01]  /*5d00*/  USHF.L.U32 UR8, UR8, 0xb, URZ ;  /* 0x0000000b08087899 */ /* 0x000fe2000800063f */
[----:B------:R-:W-:Y:S01]  /*5d10*/  ISETP.GT.AND P2, PT, R16, 0x1, PT ;  /* 0x000000011000780c */ /* 0x000fe20003f44270 */
[----:B------:R-:W-:Y:S01]  /*5d20*/  UMOV UR22, 0x0 ;  /* 0x0000000000167882 */ /* 0x000fe20000000000 */
[----:B------:R-:W-:Y:S01]  /*5d30*/  UMOV UR23, 0x10000000 ;  /* 0x1000000000177882 */ /* 0x000fe20000000000 */
[----:B------:R-:W-:Y:S01]  /*5d40*/  ULOP3.LUT UR11, UR8, 0x400, UR4, 0xf8, !UPT ;  /* 0x00000400080b7892 */ /* 0x000fe2000f8ef804 */
[----:B------:R-:W-:Y:S01]  /*5d50*/  ISETP.NE.AND P1, PT, R3, 0x4, PT ;  /* 0x000000040300780c */ /* 0x000fe20003f25270 */
[----:B------:R-:W-:Y:S01]  /*5d60*/  UIADD3 UR8, UR17, 0x180, UR8 ;  /* 0x0000018011087890 */ /* 0x000fe2000fffe008 */
[----:B------:R-:W-:Y:S01]  /*5d70*/  VIADD R15, R15, 0x20 ;  /* 0x000000200f0f7836 */ /* 0x000fe20000000000 */
[----:B------:R-:W-:Y:S01]  /*5d80*/  UIADD3 UR17, UR17, 0x2180, UR11 ;  /* 0x0000218011117890 */ /* 0x000fe2000fffe00b */
[----:B------:R-:W-:Y:S01]  /*5d90*/  SEL R7, RZ, 0x1, P1 ;  /* 0x00000001ff077807 */ /* 0x000fe20000800000 */
[----:B------:R-:W-:Y:S01]  /*5da0*/  UMOV UR32, 0x30000 ;  /* 0x0003000000207882 */ /* 0x000fe20000000000 */
[----:B------:R-:W-:Y:S01]  /*5db0*/  UMOV UR11, UR26 ;  /* 0x0000001a000b7c82 */ /* 0x000fe20008000000 */
[----:B------:R-:W-:-:S02]  /*5dc0*/  SEL R3, R3, RZ, P1 ;  /* 0x000000ff03037207 */ /* 0x000fc40000800000 */
[----:B------:R-:W-:Y:S01]  /*5dd0*/  LOP3.LUT R2, R2, R7, RZ, 0x3c, !PT ;  /* 0x0000000702027212 */ /* 0x000fe200078e3cff */
[----:B------:R0:W-:Y:S02]  /*5de0*/  UTMALDG.3D [UR8], [UR18], desc[UR22] ;  /* 0x00001608120075b4 */ /* 0x0001e40008011000 */
[----:B0-----:R-:W-:Y:S01]  /*5df0*/  UMOV UR8, UR17 ;  /* 0x0000001100087c82 */ /* 0x001fe20008000000 */
[----:B------:R-:W-:Y:S02]  /*5e00*/  UMOV UR11, UR27 ;  /* 0x0000001b000b7c82 */ /* 0x000fe40008000000 */
[----:B------:R0:W-:Y:S02]  /*5e10*/  UTMALDG.3D.MULTICAST [UR8], [UR30], UR32, desc[UR22] ;  /* 0x000016081e0073b4 */ /* 0x0001e40008011820 */
[----:B0-----:R-:W-:Y:S05]  /*5e20*/  @P2 BRA `(.L_x_116) ;  /* 0xfffffffc00402947 */ /* 0x001fea000383ffff */
.L_x_112:
[----:B------:R-:W-:Y:S05]  /*5e30*/  BSYNC B1 ;  /* 0x0000000000017941 */ /* 0x000fea0003800000 */
.L_x_111:
[----:B------:R-:W-:Y:S01]  /*5e40*/  LOP3.LUT P4, RZ, R12, 0xff, RZ, 0xc0, !PT ;  /* 0x000000ff0cff7812 */ /* 0x000fe2000788c0ff */
[----:B------:R-:W-:Y:S01]  /*5e50*/  VIADD R11, R11, UR14 ;  /* 0x0000000e0b0b7c36 */ /* 0x000fe20008000000 */
[----:B------:R-:W-:Y:S01]  /*5e60*/  ULDC.64 UR8, c[0x0][0x650] ;  /* 0x0001940000087ab9 */ /* 0x000fe20000000a00 */
[----:B------:R-:W-:Y:S01]  /*5e70*/  BSSY B1, `(.L_x_117) ;  /* 0x0000070000017945 */ /* 0x000fe20003800000 */
[----:B-1----:R-:W-:Y:S02]  /*5e80*/  PRMT R6, RZ, 0x7610, R6 ;  /* 0x00007610ff067816 */ /* 0x002fe40000000006 */
[C---:B------:R-:W-:Y:S02]  /*5e90*/  ISETP.GT.U32.AND P1, PT, R11.reuse, 0x3, PT ;  /* 0x000000030b00780c */ /* 0x040fe40003f24070 */
[----:B------:R-:W-:Y:S02]  /*5ea0*/  SHF.R.U32.HI R2, RZ, 0x2, R11 ;  /* 0x00000002ff027819 */ /* 0x000fe4000001160b */
[----:B------:R-:W-:-:S02]  /*5eb0*/  LOP3.LUT R11, R11, 0x3, RZ, 0xc0, !PT ;  /* 0x000000030b0b7812 */ /* 0x000fc400078ec0ff */
[----:B------:R-:W-:Y:S01]  /*5ec0*/  LOP3.LUT R2, R2, 0x1, RZ, 0xc0, !PT ;  /* 0x0000000102027812 */ /* 0x000fe200078ec0ff */
[----:B------:R-:W0:Y:S01]  /*5ed0*/  @P4 S2R R4, SR_CgaCtaId ;  /* 0x0000000000044919 */ /* 0x000e220000008800 */
[----:B------:R-:W-:Y:S02]  /*5ee0*/  @P4 MOV R3, 0x400 ;  /* 0x0000040000034802 */ /* 0x000fe40000000f00 */
[----:B------:R-:W-:Y:S02]  /*5ef0*/  ISETP.NE.U32.AND P2, PT, R2, 0x1, PT ;  /* 0x000000010200780c */ /* 0x000fe40003f45070 */
[----:B------:R-:W-:Y:S02]  /*5f00*/  PRMT R12, RZ, 0x7610, R12 ;  /* 0x00007610ff0c7816 */ /* 0x000fe4000000000c */
[----:B0-----:R-:W-:Y:S01]  /*5f10*/  @P4 LEA R3, R4, R3, 0x18 ;  /* 0x0000000304034211 */ /* 0x001fe200078ec0ff */
[----:B------:R-:W-:-:S03]  /*5f20*/  IMAD.U32 R4, RZ, RZ, UR14 ;  /* 0x0000000eff047e24 */ /* 0x000fc6000f8e00ff */
[----:B------:R0:W-:Y:S01]  /*5f30*/  @P4 SYNCS.ARRIVE.TRANS64.A1T0 RZ, [R3+URZ+0x78], RZ ;  /* 0x000078ff03ff49a7 */ /* 0x0001e2000810003f */
[----:B------:R-:W-:Y:S02]  /*5f40*/  IADD3 R0, P4, R0, UR20, RZ ;  /* 0x0000001400007c10 */ /* 0x000fe4000ff9e0ff */
[----:B------:R-:W-:Y:S02]  /*5f50*/  ISETP.LT.U32.AND P1, PT, R4, 0x4, P1 ;  /* 0x000000040400780c */ /* 0x000fe40000f21070 */
[----:B------:R-:W-:Y:S02]  /*5f60*/  IADD3.X R5, R5, UR13, RZ, P4, !PT ;  /* 0x0000000d05057c10 */ /* 0x000fe4000a7fe4ff */
[----:B------:R-:W-:Y:S02]  /*5f70*/  ISETP.GE.U32.AND P4, PT, R0, UR8, PT ;  /* 0x0000000800007c0c */ /* 0x000fe4000bf86070 */
[----:B0-----:R-:W-:Y:S02]  /*5f80*/  SEL R3, RZ, 0x1, !P1 ;  /* 0x00000001ff037807 */ /* 0x001fe40004800000 */
[----:B------:R-:W-:-:S02]  /*5f90*/  ISETP.GE.U32.AND.EX P1, PT, R5, UR9, PT, P4 ;  /* 0x0000000905007c0c */ /* 0x000fc4000bf26140 */
[----:B------:R-:W-:Y:S01]  /*5fa0*/  ISETP.GT.U32.AND P2, PT, R4, 0x3, !P2 ;  /* 0x000000030400780c */ /* 0x000fe20005744070 */
[----:B------:R-:W-:-:S03]  /*5fb0*/  IMAD.MOV.U32 R4, RZ, RZ, -0x1 ;  /* 0xffffffffff047424 */ /* 0x000fc600078e00ff */
[----:B------:R-:W-:-:S04]  /*5fc0*/  SEL R2, RZ, 0x1, !P2 ;  /* 0x00000001ff027807 */ /* 0x000fc80005000000 */
[----:B------:R-:W-:Y:S01]  /*5fd0*/  LOP3.LUT R10, R2, R10, R3, 0x96, !PT ;  /* 0x0000000a020a7212 */ /* 0x000fe200078e9603 */
[----:B------:R-:W-:Y:S02]  /*5fe0*/  IMAD.MOV.U32 R2, RZ, RZ, -0x1 ;  /* 0xffffffffff027424 */ /* 0x000fe400078e00ff */
[----:B------:R-:W-:Y:S01]  /*5ff0*/  IMAD.MOV.U32 R3, RZ, RZ, -0x1 ;  /* 0xffffffffff037424 */ /* 0x000fe200078e00ff */
[----:B------:R-:W-:Y:S06]  /*6000*/  @P1 BRA `(.L_x_118) ;  /* 0x0000000400581947 */ /* 0x000fec0003800000 */
[----:B------:R-:W0:Y:S01]  /*6010*/  S2UR UR8, SR_CTAID.X ;  /* 0x00000000000879c3 */ /* 0x000e220000002500 */
[----:B------:R-:W-:Y:S01]  /*6020*/  ULDC.64 UR10, c[0x0][0x628] ;  /* 0x00018a00000a7ab9 */ /* 0x000fe20000000a00 */
[----:B------:R-:W-:Y:S01]  /*6030*/  ULDC UR9, c[0x0][0x150] ;  /* 0x0000540000097ab9 */ /* 0x000fe20000000800 */
[----:B------:R-:W-:Y:S01]  /*6040*/  ISETP.NE.U32.AND P1, PT, RZ, UR10, PT ;  /* 0x0000000aff007c0c */ /* 0x000fe2000bf25070 */
[----:B------:R-:W-:Y:S01]  /*6050*/  ULDC UR12, c[0x0][0x630] ;  /* 0x00018c00000c7ab9 */ /* 0x000fe20000000800 */
[----:B------:R-:W-:Y:S01]  /*6060*/  ULDC UR18, c[0x0][0x154] ;  /* 0x0000550000127ab9 */ /* 0x000fe20000000800 */
[----:B------:R-:W-:Y:S01]  /*6070*/  IMAD.MOV.U32 R2, RZ, RZ, R0 ;  /* 0x000000ffff027224 */ /* 0x000fe200078e0000 */
[----:B------:R-:W-:Y:S01]  /*6080*/  ISETP.NE.AND.EX P1, PT, RZ, UR11, PT, P1 ;  /* 0x0000000bff007c0c */ /* 0x000fe2000bf25310 */
[----:B------:R-:W1:Y:S01]  /*6090*/  S2UR UR17, SR_CTAID.Y ;  /* 0x00000000001179c3 */ /* 0x000e620000002600 */
[----:B0-----:R-:W-:-:S05]  /*60a0*/  I2FP.F32.U32 R3, UR8 ;  /* 0x0000000800037c45 */ /* 0x001fca0008201000 */
[----:B------:R-:W-:Y:S01]  /*60b0*/  FMUL R4, R3, UR9 ;  /* 0x0000000903047c20 */ /* 0x000fe20008400000 */
[----:B------:R-:W-:-:S05]  /*60c0*/  IMAD.MOV.U32 R3, RZ, RZ, R5 ;  /* 0x000000ffff037224 */ /* 0x000fca00078e0005 */
[----:B------:R-:W-:Y:S05]  /*60d0*/  @!P1 BRA `(.L_x_119) ;  /* 0x0000000000289947 */ /* 0x000fea0003800000 */
[----:B------:R-:W-:Y:S02]  /*60e0*/  ULDC UR9, c[0x0][0x634] ;  /* 0x00018d0000097ab9 */ /* 0x000fe40000000800 */
[----:B------:R-:W-:-:S05]  /*60f0*/  IADD3 R9, P1, R0, UR9, RZ ;  /* 0x0000000900097c10 */ /* 0x000fca000ff3e0ff */
[----:B------:R-:W-:-:S04]  /*6100*/  IMAD.X R13, RZ, RZ, R5, P1 ;  /* 0x000000ffff0d7224 */ /* 0x000fc800008e0605 */
[----:B------:R-:W-:-:S04]  /*6110*/  IMAD.WIDE.U32 R6, R13, UR10, RZ ;  /* 0x0000000a0d067c25 */ /* 0x000fc8000f8e00ff */
[----:B------:R-:W-:-:S04]  /*6120*/  IMAD.WIDE.U32 R6, P1, R9, UR11, R6 ;  /* 0x0000000b09067c25 */ /* 0x000fc8000f820006 */
[----:B------:R-:W-:-:S04]  /*6130*/  IMAD.WIDE.U32 R8, R9, UR10, RZ ;  /* 0x0000000a09087c25 */ /* 0x000fc8000f8e00ff */
[----:B------:R-:W-:Y:S01]  /*6140*/  IMAD.X R3, RZ, RZ, RZ, P1 ;  /* 0x000000ffff037224 */ /* 0x000fe200008e06ff */
[----:B------:R-:W-:Y:S01]  /*6150*/  IADD3 RZ, P1, R9, R6, RZ ;  /* 0x0000000609ff7210 */ /* 0x000fe20007f3e0ff */
[----:B------:R-:W-:-:S04]  /*6160*/  IMAD.MOV.U32 R2, RZ, RZ, R7 ;  /* 0x000000ffff027224 */ /* 0x000fc800078e0007 */
[----:B------:R-:W-:-:S08]  /*6170*/  IMAD.WIDE.U32.X R2, R13, UR11, R2, P1 ;  /* 0x0000000b0d027c25 */ /* 0x000fd000088e0402 */
.L_x_119:
[--C-:B------:R-:W-:Y:S01]  /*6180*/  SHF.R.U64 R13, R2, UR12, R3.reuse ;  /* 0x0000000c020d7c19 */ /* 0x100fe20008001203 */
[----:B------:R0:W2:Y:S01]  /*6190*/  F2I.U32.TRUNC.NTZ R9, R4 ;  /* 0x0000000400097305 */ /* 0x0000a2000020f000 */
[----:B------:R-:W-:Y:S01]  /*61a0*/  SHF.R.U32.HI R2, RZ, UR12, R3 ;  /* 0x0000000cff027c19 */ /* 0x000fe20008011603 */
[----:B------:R-:W-:Y:S01]  /*61b0*/  ULDC.64 UR10, c[0x0][0x620] ;  /* 0x00018800000a7ab9 */ /* 0x000fe20000000a00 */
[----:B------:R-:W-:Y:S01]  /*61c0*/  IADD3 R7, P1, RZ, -R13, RZ ;  /* 0x8000000dff077210 */ /* 0x000fe20007f3e0ff */
[----:B------:R-:W3:Y:S01]  /*61d0*/  LDC R19, c[0x0][0x610] ;  /* 0x00018400ff137b82 */ /* 0x000ee20000000800 */
[----:B-1----:R-:W-:Y:S01]  /*61e0*/  I2FP.F32.U32 R6, UR17 ;  /* 0x0000001100067c45 */ /* 0x002fe20008201000 */
[----:B------:R-:W-:Y:S01]  /*61f0*/  ULDC UR12, c[0x0][0x658] ;  /* 0x00019600000c7ab9 */ /* 0x000fe20000000800 */
[----:B------:R-:W-:Y:S01]  /*6200*/  ULDC UR22, c[0x0][0x648] ;  /* 0x0001920000167ab9 */ /* 0x000fe20000000800 */
[----:B------:R-:W-:Y:S02]  /*6210*/  IMAD.X R2, RZ, RZ, ~R2, P1 ;  /* 0x000000ffff027224 */ /* 0x000fe400008e0e02 */
[----:B------:R-:W-:Y:S01]  /*6220*/  FMUL R8, R6, UR18 ;  /* 0x0000001206087c20 */ /* 0x000fe20008400000 */
[----:B0-----:R-:W-:Y:S01]  /*6230*/  IMAD.MOV.U32 R4, RZ, RZ, R0 ;  /* 0x000000ffff047224 */ /* 0x001fe200078e0000 */
[----:B------:R-:W-:Y:S01]  /*6240*/  ULDC.64 UR18, c[0x0][0x640] ;  /* 0x0001900000127ab9 */ /* 0x000fe20000000a00 */
[----:B------:R-:W-:Y:S01]  /*6250*/  IMAD R6, R2, UR10, RZ ;  /* 0x0000000a02067c24 */ /* 0x000fe2000f8e02ff */
[----:B------:R-:W-:Y:S01]  /*6260*/  ISETP.NE.U32.AND P1, PT, RZ, UR18, PT ;  /* 0x00000012ff007c0c */ /* 0x000fe2000bf25070 */
[----:B------:R-:W-:Y:S01]  /*6270*/  IMAD.WIDE.U32 R2, R7, UR10, R4 ;  /* 0x0000000a07027c25 */ /* 0x000fe2000f8e0004 */
[----:B------:R-:W0:Y:S01]  /*6280*/  F2I.U32.TRUNC.NTZ R8, R8 ;  /* 0x0000000800087305 */ /* 0x000e22000020f000 */
[----:B--2---:R-:W-:Y:S01]  /*6290*/  R2UR UR9, R9 ;  /* 0x00000000090972ca */ /* 0x004fe200000e0000 */
[----:B------:R-:W-:Y:S01]  /*62a0*/  ULDC UR10, c[0x0][0x618] ;  /* 0x00018600000a7ab9 */ /* 0x000fe20000000800 */
[----:B------:R-:W-:Y:S01]  /*62b0*/  IMAD R7, R7, UR11, R6 ;  /* 0x0000000b07077c24 */ /* 0x000fe2000f8e0206 */
[----:B------:R-:W-:-:S03]  /*62c0*/  ISETP.NE.AND.EX P1, PT, RZ, UR19, PT, P1 ;  /* 0x00000013ff007c0c */ /* 0x000fc6000bf25310 */
[----:B------:R-:W-:-:S05]  /*62d0*/  IMAD.IADD R3, R3, 0x1, R7 ;  /* 0x0000000103037824 */ /* 0x000fca00078e0207 */
[--C-:B------:R-:W-:Y:S02]  /*62e0*/  SHF.R.U64 R4, R2, UR10, R3.reuse ;  /* 0x0000000a02047c19 */ /* 0x100fe40008001203 */
[----:B------:R-:W-:Y:S01]  /*62f0*/  SHF.R.U32.HI R3, RZ, UR10, R3 ;  /* 0x0000000aff037c19 */ /* 0x000fe20008011603 */
[----:B------:R-:W-:Y:S01]  /*6300*/  ULDC UR10, c[0x0][0x608] ;  /* 0x00018200000a7ab9 */ /* 0x000fe20000000800 */
[----:B0-----:R-:W-:Y:S02]  /*6310*/  R2UR UR11, R8 ;  /* 0x00000000080b72ca */ /* 0x001fe400000e0000 */
[--C-:B------:R-:W-:Y:S02]  /*6320*/  SHF.R.U64 R14, R4, UR10, R3.reuse ;  /* 0x0000000a040e7c19 */ /* 0x100fe40008001203 */
[----:B------:R-:W-:Y:S01]  /*6330*/  SHF.R.U32.HI R3, RZ, UR10, R3 ;  /* 0x0000000aff037c19 */ /* 0x000fe20008011603 */
[----:B------:R-:W-:-:S03]  /*6340*/  UIADD3 UR10, -UR9, URZ, URZ ;  /* 0x0000003f090a7290 */ /* 0x000fc6000fffe13f */
[--C-:B------:R-:W-:Y:S01]  /*6350*/  SHF.R.U64 R17, R14, UR12, R3.reuse ;  /* 0x0000000c0e117c19 */ /* 0x100fe20008001203 */
[----:B------:R-:W-:Y:S01]  /*6360*/  ULDC UR9, c[0x0][0x144] ;  /* 0x0000510000097ab9 */ /* 0x000fe20000000800 */
[----:B------:R-:W-:-:S03]  /*6370*/  SHF.R.U32.HI R3, RZ, UR12, R3 ;  /* 0x0000000cff037c19 */ /* 0x000fc60008011603 */
[----:B------:R-:W-:Y:S01]  /*6380*/  IMAD.MOV.U32 R2, RZ, RZ, R17 ;  /* 0x000000ffff027224 */ /* 0x000fe200078e0011 */
[----:B------:R-:W-:Y:S06]  /*6390*/  @!P1 BRA `(.L_x_120) ;  /* 0x0000000000289947 */ /* 0x000fec0003800000 */
        /* <DEDUP_REMOVED lines=10> */
.L_x_120:
[----:B------:R-:W-:Y:S01]  /*6440*/  UIADD3 UR11, -UR11, URZ, URZ ;  /* 0x0000003f0b0b7290 */ /* 0x000fe2000fffe13f */
[----:B------:R-:W-:Y:S01]  /*6450*/  SHF.R.U64 R3, R2, UR22, R3 ;  /* 0x0000001602037c19 */ /* 0x000fe20008001203 */
[----:B------:R-:W-:Y:S01]  /*6460*/  UIMAD UR8, UR9, UR10, UR8 ;  /* 0x0000000a090872a4 */ /* 0x000fe2000f8e0208 */
[----:B------:R-:W-:Y:S02]  /*6470*/  LOP3.LUT R2, R14, UR16, RZ, 0xc0, !PT ;  /* 0x000000100e027c12 */ /* 0x000fe4000f8ec0ff */
[----:B------:R-:W-:Y:S01]  /*6480*/  ULDC UR9, c[0x0][0x148] ;  /* 0x0000520000097ab9 */ /* 0x000fe20000000800 */
[----:B------:R-:W-:Y:S01]  /*6490*/  IMAD.MOV R6, RZ, RZ, -R3 ;  /* 0x000000ffff067224 */ /* 0x000fe200078e0a03 */
[----:B------:R-:W-:Y:S01]  /*64a0*/  @UP2 UIMAD UR8, UR9, UR11, UR17 ;  /* 0x0000000b090822a4 */ /* 0x000fe2000f8e0211 */
[----:B------:R-:W-:Y:S01]  /*64b0*/  IMAD R2, R3, UR6, R2 ;  /* 0x0000000603027c24 */ /* 0x000fe2000f8e0202 */
[----:B------:R-:W-:Y:S01]  /*64c0*/  LOP3.LUT R4, R4, UR5, RZ, 0xc0, !PT ;  /* 0x0000000504047c12 */ /* 0x000fe2000f8ec0ff */
[----:B------:R-:W-:Y:S01]  /*64d0*/  ULDC UR9, c[0x0][0x638] ;  /* 0x00018e0000097ab9 */ /* 0x000fe20000000800 */
[----:B------:R-:W-:Y:S01]  /*64e0*/  PLOP3.LUT P1, PT, PT, PT, UP2, 0x80, 0x0 ;  /* 0x000000000000781c */ /* 0x000fe20003f2f028 */
[----:B------:R-:W-:-:S02]  /*64f0*/  IMAD R3, R6, UR9, R17 ;  /* 0x0000000906037c24 */ /* 0x000fc4000f8e0211 */
[----:B---3--:R-:W-:Y:S01]  /*6500*/  IMAD R2, R2, R19, UR8 ;  /* 0x0000000802027e24 */ /* 0x008fe2000f8e0213 */
[----:B------:R-:W-:Y:S01]  /*6510*/  ULDC UR8, c[0x0][0x600] ;  /* 0x0001800000087ab9 */ /* 0x000fe20000000800 */
[----:B------:R-:W-:Y:S02]  /*6520*/  IMAD.MOV.U32 R6, RZ, RZ, 0x1 ;  /* 0x00000001ff067424 */ /* 0x000fe400078e00ff */
[----:B------:R-:W-:Y:S02]  /*6530*/  IMAD R7, R3, UR8, R4 ;  /* 0x0000000803077c24 */ /* 0x000fe4000f8e0204 */
[----:B------:R-:W-:-:S03]  /*6540*/  IMAD.MOV.U32 R4, RZ, RZ, R13 ;  /* 0x000000ffff047224 */ /* 0x000fc600078e000d */
[----:B------:R-:W-:Y:S02]  /*6550*/  SEL R3, R7, R2, !P1 ;  /* 0x0000000207037207 */ /* 0x000fe40004800000 */
[----:B------:R-:W-:-:S07]  /*6560*/  SEL R2, R2, R7, !P1 ;  /* 0x0000000702027207 */ /* 0x000fce0004800000 */
.L_x_118:
[----:B------:R-:W-:Y:S05]  /*6570*/  BSYNC B1 ;  /* 0x0000000000017941 */ /* 0x000fea0003800000 */
.L_x_117:
[----:B------:R-:W-:-:S13]  /*6580*/  LOP3.LUT P1, RZ, R6, 0xff, RZ, 0xc0, !PT ;  /* 0x000000ff06ff7812 */ /* 0x000fda000782c0ff */
[----:B------:R-:W-:Y:S05]  /*6590*/  @P1 BRA `(.L_x_121) ;  /* 0xfffffff400301947 */ /* 0x000fea000383ffff */
[----:B------:R-:W-:Y:S05]  /*65a0*/  BSYNC B0 ;  /* 0x0000000000007941 */ /* 0x000fea0003800000 */
.L_x_109:
[----:B------:R-:W-:-:S03]  /*65b0*/  UMOV UR8, 0xffffffff ;  /* 0xffffffff00087882 */ /* 0x000fc60000000000 */
[----:B------:R-:W-:Y:S05]  /*65c0*/  BRA.DIV UR8, `(.L_x_122) ;  /* 0x0000000608487947 */ /* 0x000fea000b800000 */
[----:B------:R-:W-:-:S13]  /*65d0*/  ELECT P0, URZ, PT ;  /* 0x00000000003f782f */ /* 0x000fda0003800000 */
.L_x_138:
[----:B------:R-:W-:Y:S04]  /*65e0*/  BSSY B0, `(.L_x_123) ;  /* 0x000002c000007945 */ /* 0x000fe80003800000 */
[----:B------:R-:W-:Y:S05]  /*65f0*/  @!P0 BRA `(.L_x_124) ;  /* 0x0000000000a88947 */ /* 0x000fea0003800000 */
[----:B------:R-:W-:-:S04]  /*6600*/  ULOP3.LUT UR8, UR7, 0x2, URZ, 0xfc, !UPT ;  /* 0x0000000207087892 */ /* 0x000fc8000f8efc3f */
[----:B------:R-:W-:-:S06]  /*6610*/  UISETP.NE.AND UP0, UPT, UR8, 0x3, UPT ;  /* 0x000000030800788c */ /* 0x000fcc000bf05270 */
[----:B------:R-:W-:-:S13]  /*6620*/  PLOP3.LUT P0, PT, PT, PT, UP0, 0x80, 0x0 ;  /* 0x000000000000781c */ /* 0x000fda0003f0f008 */
[----:B------:R-:W-:Y:S05]  /*6630*/  @!P0 BRA `(.L_x_125) ;  /* 0x0000000000048947 */ /* 0x000fea0003800000 */
[----:B------:R-:W-:Y:S01]  /*6640*/  BPT.TRAP 0x1 ;  /* 0x000000040000795c */ /* 0x000fe20000300000 */
.L_x_125:
[----:B------:R-:W0:Y:S01]  /*6650*/  S2R R3, SR_CgaCtaId ;  /* 0x0000000000037919 */ /* 0x000e220000008800 */
[----:B------:R-:W-:Y:S02]  /*6660*/  MOV R0, 0x400 ;  /* 0x0000040000007802 */ /* 0x000fe40000000f00 */
[----:B------:R-:W-:Y:S02]  /*6670*/  SHF.L.U32 R2, R10, 0x1f, RZ ;  /* 0x0000001f0a027819 */ /* 0x000fe400000006ff */
[----:B0-----:R-:W-:-:S05]  /*6680*/  LEA R0, R3, R0, 0x18 ;  /* 0x0000000003007211 */ /* 0x001fca00078ec0ff */
[----:B------:R-:W-:-:S04]  /*6690*/  VIADD R0, R0, 0x20 ;  /* 0x0000002000007836 */ /* 0x000fc80000000000 */
[C---:B------:R-:W-:Y:S02]  /*66a0*/  IMAD R5, R11.reuse, 0x8, R0 ;  /* 0x000000080b057824 */ /* 0x040fe400078e0200 */
[----:B------:R-:W-:Y:S02]  /*66b0*/  VIADD R11, R11, 0x1 ;  /* 0x000000010b0b7836 */ /* 0x000fe40000000000 */
[----:B------:R-:W0:Y:S03]  /*66c0*/  SYNCS.PHASECHK.TRANS64.TRYWAIT P0, [R5+URZ], R2 ;  /* 0x00000002050075a7 */ /* 0x000e26000800017f */
[----:B------:R-:W-:-:S04]  /*66d0*/  ISETP.NE.AND P1, PT, R11, 0x4, PT ;  /* 0x000000040b00780c */ /* 0x000fc80003f25270 */
[----:B------:R-:W-:Y:S02]  /*66e0*/  SEL R3, RZ, 0x1, P1 ;  /* 0x00000001ff037807 */ /* 0x000fe40000800000 */
[----:B------:R-:W-:Y:S02]  /*66f0*/  SEL R11, R11, RZ, P1 ;  /* 0x000000ff0b0b7207 */ /* 0x000fe40000800000 */
[----:B------:R-:W-:-:S03]  /*6700*/  LOP3.LUT R10, R10, R3, RZ, 0x3c, !PT ;  /* 0x000000030a0a7212 */ /* 0x000fc600078e3cff */
[----:B------:R-:W-:Y:S01]  /*6710*/  IMAD R7, R11, 0x8, R0 ;  /* 0x000000080b077824 */ /* 0x000fe200078e0200 */
[----:B------:R-:W-:Y:S01]  /*6720*/  SHF.L.U32 R4, R10, 0x1f, RZ ;  /* 0x0000001f0a047819 */ /* 0x000fe200000006ff */
[----:B0-----:R-:W-:Y:S06]  /*6730*/  @!P0 BRA `(.L_x_126) ;  /* 0x0000000400108947 */ /* 0x001fec0003800000 */
.L_x_139:
[----:B------:R-:W1:Y:S01]  /*6740*/  SYNCS.PHASECHK.TRANS64.TRYWAIT P0, [R7+URZ], R4 ;  /* 0x00000004070075a7 */ /* 0x000e62000800017f */
[----:B0-----:R-:W-:-:S05]  /*6750*/  VIADD R2, R11, 0x1 ;  /* 0x000000010b027836 */ /* 0x001fca0000000000 */
[----:B------:R-:W-:-:S04]  /*6760*/  ISETP.NE.AND P1, PT, R2, 0x4, PT ;  /* 0x000000040200780c */ /* 0x000fc80003f25270 */
[----:B------:R-:W-:Y:S02]  /*6770*/  SEL R3, RZ, 0x1, P1 ;  /* 0x00000001ff037807 */ /* 0x000fe40000800000 */
[----:B------:R-:W-:Y:S02]  /*6780*/  SEL R9, R2, RZ, P1 ;  /* 0x000000ff02097207 */ /* 0x000fe40000800000 */
[----:B------:R-:W-:-:S03]  /*6790*/  LOP3.LUT R11, R10, R3, RZ, 0x3c, !PT ;  /* 0x000000030a0b7212 */ /* 0x000fc600078e3cff */
[----:B------:R-:W-:Y:S01]  /*67a0*/  IMAD R6, R9, 0x8, R0 ;  /* 0x0000000809067824 */ /* 0x000fe200078e0200 */
[----:B------:R-:W-:Y:S01]  /*67b0*/  SHF.L.U32 R5, R11, 0x1f, RZ ;  /* 0x0000001f0b057819 */ /* 0x000fe200000006ff */
[----:B-1----:R-:W-:Y:S06]  /*67c0*/  @!P0 BRA `(.L_x_127) ;  /* 0x0000000400008947 */ /* 0x002fec0003800000 */
.L_x_140:
[----:B------:R-:W1:Y:S01]  /*67d0*/  SYNCS.PHASECHK.TRANS64.TRYWAIT P0, [R6+URZ], R5 ;  /* 0x00000005060075a7 */ /* 0x000e62000800017f */
[----:B------:R-:W-:-:S05]  /*67e0*/  VIADD R2, R9, 0x1 ;  /* 0x0000000109027836 */ /* 0x000fca0000000000 */
[----:B------:R-:W-:-:S04]  /*67f0*/  ISETP.NE.AND P1, PT, R2, 0x4, PT ;  /* 0x000000040200780c */ /* 0x000fc80003f25270 */
[----:B0-----:R-:W-:Y:S02]  /*6800*/  SEL R4, RZ, 0x1, P1 ;  /* 0x00000001ff047807 */ /* 0x001fe40000800000 */
[----:B------:R-:W-:Y:S02]  /*6810*/  SEL R3, R2, RZ, P1 ;  /* 0x000000ff02037207 */ /* 0x000fe40000800000 */
[----:B------:R-:W-:Y:S01]  /*6820*/  LOP3.LUT R4, R11, R4, RZ, 0x3c, !PT ;  /* 0x000000040b047212 */ /* 0x000fe200078e3cff */
[----:B-1----:R-:W-:Y:S06]  /*6830*/  @!P0 BRA `(.L_x_128) ;  /* 0x0000000000f88947 */ /* 0x002fec0003800000 */
.L_x_141:
[----:B------:R-:W-:Y:S01]  /*6840*/  IMAD R3, R3, 0x8, R0 ;  /* 0x0000000803037824 */ /* 0x000fe200078e0200 */
[----:B------:R-:W-:-:S07]  /*6850*/  SHF.L.U32 R0, R4, 0x1f, RZ ;  /* 0x0000001f04007819 */ /* 0x000fce00000006ff */
.L_x_129:
[----:B-1----:R1:W2:Y:S02]  /*6860*/  SYNCS.PHASECHK.TRANS64.TRYWAIT P0, [R3+URZ], R0 ;  /* 0x00000000030075a7 */ /* 0x0022a4000800017f */
[----:B--2---:R-:W-:Y:S05]  /*6870*/  @!P0 NANOSLEEP.SYNCS 0x989680 ;  /* 0x009896800000895d */ /* 0x004fea0003900000 */
[----:B------:R-:W2:Y:S02]  /*6880*/  @!P0 SYNCS.PHASECHK.TRANS64 P0, [R3+URZ], R0 ;  /* 0x00000000030085a7 */ /* 0x000ea4000800007f */
[----:B--2---:R-:W-:Y:S05]  /*6890*/  @!P0 BRA `(.L_x_129) ;  /* 0xfffffffc00f08947 */ /* 0x004fea000383ffff */
.L_x_124:
[----:B------:R-:W-:Y:S05]  /*68a0*/  BSYNC B0 ;  /* 0x0000000000007941 */ /* 0x000fea0003800000 */
.L_x_123:
[----:B------:R-:W-:Y:S05]  /*68b0*/  EXIT ;  /* 0x000000000000794d */ /* 0x000fea0003800000 */
.L_x_18:
[----:B0-----:R0:W1:Y:S02]  /*68c0*/  SYNCS.PHASECHK.TRANS64.TRYWAIT P0, [R17+URZ+-0x8], R12 ;  /* 0xfffff80c110075a7 */ /* 0x001064000800017f */
[----:B-1----:R-:W-:Y:S05]  /*68d0*/  @!P0 NANOSLEEP.SYNCS 0x989680 ;  /* 0x009896800000895d */ /* 0x002fea0003900000 */
[----:B------:R-:W1:Y:S02]  /*68e0*/  @!P0 SYNCS.PHASECHK.TRANS64 P0, [R17+URZ+-0x8], R12 ;  /* 0xfffff80c110085a7 */ /* 0x000e64000800007f */
[----:B-1----:R-:W-:Y:S05]  /*68f0*/  @!P0 BRA `(.L_x_18) ;  /* 0xfffffffc00f08947 */ /* 0x002fea000383ffff */
[----:B------:R-:W-:Y:S05]  /*6900*/  BRA `(.L_x_130) ;  /* 0xffffffac00bc7947 */ /* 0x000fea000383ffff */
.L_x_23:
[----:B-1----:R-:W-:-:S04]  /*6910*/  IMAD.U32 R13, RZ, RZ, UR4 ;  /* 0x00000004ff0d7e24 */ /* 0x002fc8000f8e00ff */
[----:B------:R1:W4:Y:S03]  /*6920*/  SYNCS.PHASECHK.TRANS64.TRYWAIT P0, [R13+URZ], R12 ;  /* 0x0000000c0d0075a7 */ /* 0x000326000800017f */
[----:B----4-:R-:W-:Y:S05]  /*6930*/  @!P0 NANOSLEEP.SYNCS 0x989680 ;  /* 0x009896800000895d */ /* 0x010fea0003900000 */
[----:B------:R-:W4:Y:S02]  /*6940*/  @!P0 SYNCS.PHASECHK.TRANS64 P0, [R13+URZ], R12 ;  /* 0x0000000c0d0085a7 */ /* 0x000f24000800007f */
[----:B----4-:R-:W-:Y:S05]  /*6950*/  @!P0 BRA `(.L_x_23) ;  /* 0xfffffffc00ec8947 */ /* 0x010fea000383ffff */
[----:B------:R-:W-:Y:S05]  /*6960*/  BRA `(.L_x_22) ;  /* 0xffffffb000687947 */ /* 0x000fea000383ffff */
.L_x_29:
[----:B-1----:R-:W-:-:S04]  /*6970*/  IMAD.U32 R15, RZ, RZ, UR8 ;  /* 0x00000008ff0f7e24 */ /* 0x002fc8000f8e00ff */
[----:B------:R1:W4:Y:S03]  /*6980*/  SYNCS.PHASECHK.TRANS64.TRYWAIT P0, [R15+URZ], R14 ;  /* 0x0000000e0f0075a7 */ /* 0x000326000800017f */
[----:B----4-:R-:W-:Y:S05]  /*6990*/  @!P0 NANOSLEEP.SYNCS 0x989680 ;  /* 0x009896800000895d */ /* 0x010fea0003900000 */
[----:B------:R-:W4:Y:S02]  /*69a0*/  @!P0 SYNCS.PHASECHK.TRANS64 P0, [R15+URZ], R14 ;  /* 0x0000000e0f0085a7 */ /* 0x000f24000800007f */
[----:B----4-:R-:W-:Y:S05]  /*69b0*/  @!P0 BRA `(.L_x_29) ;  /* 0xfffffffc00ec8947 */ /* 0x010fea000383ffff */
[----:B------:R-:W-:Y:S05]  /*69c0*/  BRA `(.L_x_28) ;  /* 0xffffffb400ac7947 */ /* 0x000fea000383ffff */
.L_x_37:
[----:B----4-:R4:W0:Y:S02]  /*69d0*/  SYNCS.PHASECHK.TRANS64.TRYWAIT P0, [R17+URZ+0x8], R12 ;  /* 0x0000080c110075a7 */ /* 0x010824000800017f */
[----:B0-----:R-:W-:Y:S05]  /*69e0*/  @!P0 NANOSLEEP.SYNCS 0x989680 ;  /* 0x009896800000895d */ /* 0x001fea0003900000 */
[----:B------:R-:W0:Y:S02]  /*69f0*/  @!P0 SYNCS.PHASECHK.TRANS64 P0, [R17+URZ+0x8], R12 ;  /* 0x0000080c110085a7 */ /* 0x000e24000800007f */
[----:B0-----:R-:W-:Y:S05]  /*6a00*/  @!P0 BRA `(.L_x_37) ;  /* 0xfffffffc00f08947 */ /* 0x001fea000383ffff */
[----:B------:R-:W-:Y:S05]  /*6a10*/  BRA `(.L_x_131) ;  /* 0xffffffbc00bc7947 */ /* 0x000fea000383ffff */
.L_x_110:
[----:B------:R-:W-:Y:S01]  /*6a20*/  BSSY B1, `(.L_x_132) ;  /* 0x0000006000017945 */ /* 0x000fe20003800000 */
[----:B------:R-:W-:-:S07]  /*6a30*/  IMAD.MOV.U32 R6, RZ, RZ, -0x1 ;  /* 0xffffffffff067424 */ /* 0x000fce00078e00ff */
[----:B------:R-:W-:Y:S05]  /*6a40*/  WARPSYNC.COLLECTIVE R6, `(.L_x_133) ;  /* 0x00000000060c7348 */ /* 0x000fea0003c00000 */
[----:B------:R-:W-:Y:S02]  /*6a50*/  ELECT P1, UR62, PT ;  /* 0x00000000003e782f */ /* 0x000fe40003820000 */
[----:B------:R-:W-:Y:S01]  /*6a60*/  MOV R6, UR62 ;  /* 0x0000003e00067c02 */ /* 0x000fe20008000f00 */
[----:B------:R-:W-:Y:S10]  /*6a70*/  ENDCOLLECTIVE ;  /* 0x000000000000791b */ /* 0x000ff40003800000 */
.L_x_133:
[----:B------:R-:W-:Y:S05]  /*6a80*/  BSYNC B1 ;  /* 0x0000000000017941 */ /* 0x000fea0003800000 */
.L_x_132:
[----:B------:R-:W-:Y:S05]  /*6a90*/  BRA `(.L_x_134) ;  /* 0xffffffec00fc7947 */ /* 0x000fea000383ffff */
.L_x_113:
[----:B-1----:R1:W2:Y:S02]  /*6aa0*/  SYNCS.PHASECHK.TRANS64.TRYWAIT P1, [R13+URZ+0x20], R6 ;  /* 0x000020060d0075a7 */ /* 0x0022a4000802017f */
[----:B--2---:R-:W-:Y:S05]  /*6ab0*/  @!P1 NANOSLEEP.SYNCS 0x989680 ;  /* 0x009896800000995d */ /* 0x004fea0003900000 */
[----:B------:R-:W2:Y:S02]  /*6ac0*/  @!P1 SYNCS.PHASECHK.TRANS64 P1, [R13+URZ+0x20], R6 ;  /* 0x000020060d0095a7 */ /* 0x000ea4000802007f */
[----:B--2---:R-:W-:Y:S05]  /*6ad0*/  @!P1 BRA `(.L_x_113) ;  /* 0xfffffffc00f09947 */ /* 0x004fea000383ffff */
[----:B------:R-:W-:Y:S05]  /*6ae0*/  BRA `(.L_x_135) ;  /* 0xfffffff000307947 */ /* 0x000fea000383ffff */
.L_x_122:
[----:B------:R-:W-:Y:S01]  /*6af0*/  BSSY B0, `(.L_x_136) ;  /* 0x0000006000007945 */ /* 0x000fe20003800000 */
[----:B------:R-:W-:-:S07]  /*6b00*/  IMAD.MOV.U32 R6, RZ, RZ, -0x1 ;  /* 0xffffffffff067424 */ /* 0x000fce00078e00ff */
[----:B------:R-:W-:Y:S05]  /*6b10*/  WARPSYNC.COLLECTIVE R6, `(.L_x_137) ;  /* 0x00000000060c7348 */ /* 0x000fea0003c00000 */
[----:B------:R-:W-:Y:S02]  /*6b20*/  ELECT P1, UR62, PT ;  /* 0x00000000003e782f */ /* 0x000fe40003820000 */
[----:B------:R-:W-:Y:S01]  /*6b30*/  MOV R6, UR62 ;  /* 0x0000003e00067c02 */ /* 0x000fe20008000f00 */
[----:B------:R-:W-:Y:S10]  /*6b40*/  ENDCOLLECTIVE ;  /* 0x000000000000791b */ /* 0x000ff40003800000 */
.L_x_137:
[----:B------:R-:W-:Y:S05]  /*6b50*/  BSYNC B0 ;  /* 0x0000000000007941 */ /* 0x000fea0003800000 */
.L_x_136:
[----:B------:R-:W-:Y:S01]  /*6b60*/  PLOP3.LUT P0, PT, P1, PT, PT, 0x80, 0x0 ;  /* 0x000000000000781c */ /* 0x000fe20000f0f070 */
[----:B------:R-:W-:-:S12]  /*6b70*/  BRA `(.L_x_138) ;  /* 0xfffffff800987947 */ /* 0x000fd8000383ffff */
.L_x_126:
[----:B0-----:R0:W1:Y:S02]  /*6b80*/  SYNCS.PHASECHK.TRANS64.TRYWAIT P0, [R5+URZ], R2 ;  /* 0x00000002050075a7 */ /* 0x001064000800017f */
[----:B-1----:R-:W-:Y:S05]  /*6b90*/  @!P0 NANOSLEEP.SYNCS 0x989680 ;  /* 0x009896800000895d */ /* 0x002fea0003900000 */
[----:B------:R-:W1:Y:S02]  /*6ba0*/  @!P0 SYNCS.PHASECHK.TRANS64 P0, [R5+URZ], R2 ;  /* 0x00000002050085a7 */ /* 0x000e64000800007f */
[----:B-1----:R-:W-:Y:S05]  /*6bb0*/  @!P0 BRA `(.L_x_126) ;  /* 0xfffffffc00f08947 */ /* 0x002fea000383ffff */
[----:B------:R-:W-:Y:S05]  /*6bc0*/  BRA `(.L_x_139) ;  /* 0xfffffff800dc7947 */ /* 0x000fea000383ffff */
.L_x_127:
[----:B0-----:R0:W1:Y:S02]  /*6bd0*/  SYNCS.PHASECHK.TRANS64.TRYWAIT P0, [R7+URZ], R4 ;  /* 0x00000004070075a7 */ /* 0x001064000800017f */
[----:B-1----:R-:W-:Y:S05]  /*6be0*/  @!P0 NANOSLEEP.SYNCS 0x989680 ;  /* 0x009896800000895d */ /* 0x002fea0003900000 */
[----:B------:R-:W1:Y:S02]  /*6bf0*/  @!P0 SYNCS.PHASECHK.TRANS64 P0, [R7+URZ], R4 ;  /* 0x00000004070085a7 */ /* 0x000e64000800007f */
[----:B-1----:R-:W-:Y:S05]  /*6c00*/  @!P0 BRA `(.L_x_127) ;  /* 0xfffffffc00f08947 */ /* 0x002fea000383ffff */
[----:B------:R-:W-:Y:S05]  /*6c10*/  BRA `(.L_x_140) ;  /* 0xfffffff800ec7947 */ /* 0x000fea000383ffff */
.L_x_128:
[----:B0-----:R0:W1:Y:S02]  /*6c20*/  SYNCS.PHASECHK.TRANS64.TRYWAIT P0, [R6+URZ], R5 ;  /* 0x00000005060075a7 */ /* 0x001064000800017f */
[----:B-1----:R-:W-:Y:S05]  /*6c30*/  @!P0 NANOSLEEP.SYNCS 0x989680 ;  /* 0x009896800000895d */ /* 0x002fea0003900000 */
[----:B------:R-:W1:Y:S02]  /*6c40*/  @!P0 SYNCS.PHASECHK.TRANS64 P0, [R6+URZ], R5 ;  /* 0x00000005060085a7 */ /* 0x000e64000800007f */
[----:B-1----:R-:W-:Y:S05]  /*6c50*/  @!P0 BRA `(.L_x_128) ;  /* 0xfffffffc00f08947 */ /* 0x002fea000383ffff */
[----:B------:R-:W-:Y:S05]  /*6c60*/  BRA `(.L_x_141) ;  /* 0xfffffff800f47947 */ /* 0x000fea000383ffff */
.L_x_142:
[----:B------:R-:W-:-:S00]  /*6c70*/  BRA `(.L_x_142) ;  /* 0xfffffffc00fc7947 */ /* 0x000fc0000383ffff */
[----:B------:R-:W-:-:S00]  /*6c80*/  NOP ;  /* 0x0000000000007918 */ /* 0x000fc00000000000 */
[----:B------:R-:W-:-:S00]  /*6c90*/  NOP ;  /* 0x0000000000007918 */ /* 0x000fc00000000000 */
[----:B------:R-:W-:-:S00]  /*6ca0*/  NOP ;  /* 0x0000000000007918 */ /* 0x000fc00000000000 */
[----:B------:R-:W-:-:S00]  /*6cb0*/  NOP ;  /* 0x0000000000007918 */ /* 0x000fc00000000000 */
[----:B------:R-:W-:-:S00]  /*6cc0*/  NOP ;  /* 0x0000000000007918 */ /* 0x000fc00000000000 */
[----:B------:R-:W-:-:S00]  /*6cd0*/  NOP ;  /* 0x0000000000007918 */ /* 0x000fc00000000000 */
[----:B------:R-:W-:-:S00]  /*6ce0*/  NOP ;  /* 0x0000000000007918 */ /* 0x000fc00000000000 */
[----:B------:R-:W-:-:S00]  /*6cf0*/  NOP ;  /* 0x0000000000007918 */ /* 0x000fc00000000000 */
.L_x_143:


//--------------------- .nv.shared._ZN7cutlass13device_kernelINS_4gemm6kernel13GemmUniversalIN4cute5tupleIJiiiiEEENS1_10collective13CollectiveMmaINS1_37MainloopSm90TmaGmmaWarpSpecializedFP8ILi4ENS5_IJNS4_1CILi2EEENSA_ILi1EEESC_EEENS1_32KernelTmaWarpSpecializedPingpongEEENS5_IJNSA_ILi64EEESG_NSA_ILi32EEEEEENS_12float_e5m2_tENS5_IJlSC_lEEESJ_SK_NS4_8TiledMMAINS4_8MMA_AtomIJNS4_4SM904GMMA30MMA_64x64x32_F32E5M2E5M2_SS_TNILNSO_7ScaleInE1ELSQ_1EEEEEENS4_6LayoutINS5_IJSC_SC_SC_EEENS5_IJNSA_ILi0EEESV_SV_EEEEENS5_IJNS4_10UnderscoreESY_SY_EEEEENS4_13SM90_TMA_LOADENS4_14ComposedLayoutINS4_7SwizzleILi1ELi4ELi3EEENS4_18smem_ptr_flag_bitsILi8EEENST_INS5_IJNSA_ILi8EEESH_EEENS5_IJSH_SC_EEEEEEEvNS4_8identityENS4_23SM90_TMA_LOAD_MULTICASTES1B_vS1C_EENS_8epilogue10collective6detail29Sm90TmaWarpSpecializedAdapterINS1G_15DefaultEpilogueISJ_SK_SK_NS1F_6thread17LinearCombinationISJ_Li1EffLNS1K_9ScaleType4KindE0ELNS_15FloatRoundStyleE2ESJ_EENS1_15EpilogueDefaultEEEEEvvEEEEvNT_6ParamsE --------------------------
	.section	.nv.shared._ZN7cutlass13device_kernelINS_4gemm6kernel13GemmUniversalIN4cute5tupleIJiiiiEEENS1_10collective13CollectiveMmaINS1_37MainloopSm90TmaGmmaWarpSpecializedFP8ILi4ENS5_IJNS4_1CILi2EEENSA_ILi1EEESC_EEENS1_32KernelTmaWarpSpecializedPingpongEEENS5_IJNSA_ILi64EEESG_NSA_ILi32EEEEEENS_12float_e5m2_tENS5_IJlSC_lEEESJ_SK_NS4_8TiledMMAINS4_8MMA_AtomIJNS4_4SM904GMMA30MMA_64x64x32_F32E5M2E5M2_SS_TNILNSO_7ScaleInE1ELSQ_1EEEEEENS4_6LayoutINS5_IJSC_SC_SC_EEENS5_IJNSA_ILi0EEESV_SV_EEEEENS5_IJNS4_10UnderscoreESY_SY_EEEEENS4_13SM90_TMA_LOADENS4_14ComposedLayoutINS4_7SwizzleILi1ELi4ELi3EEENS4_18smem_ptr_flag_bitsILi8EEENST_INS5_IJNSA_ILi8EEESH_EEENS5_IJSH_SC_EEEEEEEvNS4_8identityENS4_23SM90_TMA_LOAD_MULTICASTES1B_vS1C_EENS_8epilogue10collective6detail29Sm90TmaWarpSpecializedAdapterINS1G_15DefaultEpilogueISJ_SK_SK_NS1F_6thread17LinearCombinationISJ_Li1EffLNS1K_9ScaleType4KindE0ELNS_15FloatRoundStyleE2ESJ_EENS1_15EpilogueDefaultEEEEEvvEEEEvNT_6ParamsE,"aw",@nobits
	.sectionflags	@""
	.align	16
	.zero		1024


//--------------------- .nv.shared.reserved.0     --------------------------
	.section	.nv.shared.reserved.0,"aw",@nobits
	.weak		__nv_reservedSMEM_offset_0_alias
	.size		__nv_reservedSMEM_offset_0_alias, 0, 0
	.other		__nv_reservedSMEM_offset_0_alias,@"STO_CUDA_RESERVED_SHARED STV_DEFAULT"
__nv_reservedSMEM_offset_0_alias:
	.zero		0


//--------------------- .nv.global                --------------------------
	.section	.nv.global,"aw",@nobits
.nv.global:
	.type		_ZN39_INTERNAL_e3f1b030_4_k_cu_6adb6347_52634cute1_E,@object
	.size		_ZN39_INTERNAL_e3f1b030_4_k_cu_6adb6347_52634cute1_E,(_ZN39_INTERNAL_e3f1b030_4_k_cu_6adb6347_52634cuda3std3__45__cpo6cbeginE - _ZN39_INTERNAL_e3f1b030_4_k_cu_6adb6347_52634cute1_E)
_ZN39_INTERNAL_e3f1b030_4_k_cu_6adb6347_52634cute1_E:
	.zero		1
	.type		_ZN39_INTERNAL_e3f1b030_4_k_cu_6adb6347_52634cuda3std3__45__cpo6cbeginE,@object
	.size		_ZN39_INTERNAL_e3f1b030_4_k_cu_6adb6347_52634cuda3std3__45__cpo6cbeginE,(_ZN39_INTERNAL_e3f1b030_4_k_cu_6adb6347_52634cuda3std3__48in_placeE - _ZN39_INTERNAL_e3f1b030_4_k_cu_6adb6347_52634cuda3std3__45__cpo6cbeginE)
_ZN39_INTERNAL_e3f1b030_4_k_cu_6adb6347_52634cuda3std3__45__cpo6cbeginE:
	.zero		1
	.type		_ZN39_INTERNAL_e3f1b030_4_k_cu_6adb6347_52634cuda3std3__48in_placeE,@object
	.size		_ZN39_INTERNAL_e3f1b030_4_k_cu_6adb6347_52634cuda3std3__48in_placeE,(_ZN39_INTERNAL_e3f1b030_4_k_cu_6adb6347_52634cuda3std6ranges3__45__cpo9iter_moveE - _ZN39_INTERNAL_e3f1b030_4_k_cu_6adb6347_52634cuda3std3__48in_placeE)
_ZN39_INTERNAL_e3f1b030_4_k_cu_6adb6347_52634cuda3std3__48in_placeE:
	.zero		1
	.type		_ZN39_INTERNAL_e3f1b030_4_k_cu_6adb6347_52634cuda3std6ranges3__45__cpo9iter_moveE,@object
	.size		_ZN39_INTERNAL_e3f1b030_4_k_cu_6adb6347_52634cuda3std6ranges3__45__cpo9iter_moveE,(_ZN39_INTERNAL_e3f1b030_4_k_cu_6adb6347_52634cuda3std3__45__cpo5beginE - _ZN39_INTERNAL_e3f1b030_4_k_cu_6adb6347_52634cuda3std6ranges3__45__cpo9iter_moveE)
_ZN39_INTERNAL_e3f1b030_4_k_cu_6adb6347_52634cuda3std6ranges3__45__cpo9iter_moveE:
	.zero		1
	.type		_ZN39_INTERNAL_e3f1b030_4_k_cu_6adb6347_52634cuda3std3__45__cpo5beginE,@object
	.size		_ZN39_INTERNAL_e3f1b030_4_k_cu_6adb6347_52634cuda3std3__45__cpo5beginE,(_ZN39_INTERNAL_e3f1b030_4_k_cu_6adb6347_52634cuda3std3__441_GLOBAL__N__e3f1b030_4_k_cu_6adb6347_52636ignoreE - _ZN39_INTERNAL_e3f1b030_4_k_cu_6adb6347_52634cuda3std3__45__cpo5beginE)
_ZN39_INTERNAL_e3f1b030_4_k_cu_6adb6347_52634cuda3std3__45__cpo5beginE:
	.zero		1
	.type		_ZN39_INTERNAL_e3f1b030_4_k_cu_6adb6347_52634cuda3std3__441_GLOBAL__N__e3f1b030_4_k_cu_6adb6347_52636ignoreE,@object
	.size		_ZN39_INTERNAL_e3f1b030_4_k_cu_6adb6347_52634cuda3std3__441_GLOBAL__N__e3f1b030_4_k_cu_6adb6347_52636ignoreE,(_ZN39_INTERNAL_e3f1b030_4_k_cu_6adb6347_52634cute7productE - _ZN39_INTERNAL_e3f1b030_4_k_cu_6adb6347_52634cuda3std3__441_GLOBAL__N__e3f1b030_4_k_cu_6adb6347_52636ignoreE)
_ZN39_INTERNAL_e3f1b030_4_k_cu_6adb6347_52634cuda3std3__441_GLOBAL__N__e3f1b030_4_k_cu_6adb6347_52636ignoreE:
	.zero		1
	.type		_ZN39_INTERNAL_e3f1b030_4_k_cu_6adb6347_52634cute7productE,@object
	.size		_ZN39_INTERNAL_e3f1b030_4_k_cu_6adb6347_52634cute7productE,(_ZN39_INTERNAL_e3f1b030_4_k_cu_6adb6347_52634cuda3std3__45__cpo3endE - _ZN39_INTERNAL_e3f1b030_4_k_cu_6adb6347_52634cute7productE)
_ZN39_INTERNAL_e3f1b030_4_k_cu_6adb6347_52634cute7productE:
	.zero		1
	.type		_ZN39_INTERNAL_e3f1b030_4_k_cu_6adb6347_52634cuda3std3__45__cpo3endE,@object
	.size		_ZN39_INTERNAL_e3f1b030_4_k_cu_6adb6347_52634cuda3std3__45__cpo3endE,(_ZN39_INTERNAL_e3f1b030_4_k_cu_6adb6347_52634cuda3std3__419piecewise_constructE - _ZN39_INTERNAL_e3f1b030_4_k_cu_6adb6347_52634cuda3std3__45__cpo3endE)
_ZN39_INTERNAL_e3f1b030_4_k_cu_6adb6347_52634cuda3std3__45__cpo3endE:
	.zero		1
	.type		_ZN39_INTERNAL_e3f1b030_4_k_cu_6adb6347_52634cuda3std3__419piecewise_constructE,@object
	.size		_ZN39_INTERNAL_e3f1b030_4_k_cu_6adb6347_52634cuda3std3__419piecewise_constructE,(_ZN39_INTERNAL_e3f1b030_4_k_cu_6adb6347_52634cuda3std3__45__cpo4cendE - _ZN39_INTERNAL_e3f1b030_4_k_cu_6adb6347_52634cuda3std3__419piecewise_constructE)
_ZN39_INTERNAL_e3f1b030_4_k_cu_6adb6347_52634cuda3std3__419piecewise_constructE:
	.zero		1
	.type		_ZN39_INTERNAL_e3f1b030_4_k_cu_6adb6347_52634cuda3std3__45__cpo4cendE,@object
	.size		_ZN39_INTERNAL_e3f1b030_4_k_cu_6adb6347_52634cuda3std3__45__cpo4cendE,(_ZN39_INTERNAL_e3f1b030_4_k_cu_6adb6347_52634cuda3std6ranges3__45__cpo4swapE - _ZN39_INTERNAL_e3f1b030_4_k_cu_6adb6347_52634cuda3std3__45__cpo4cendE)
_ZN39_INTERNAL_e3f1b030_4_k_cu_6adb6347_52634cuda3std3__45__cpo4cendE:
	.zero		1
	.type		_ZN39_INTERNAL_e3f1b030_4_k_cu_6adb6347_52634cuda3std6ranges3__45__cpo4swapE,@object
	.size		_ZN39_INTERNAL_e3f1b030_4_k_cu_6adb6347_52634cuda3std6ranges3__45__cpo4swapE,(.L_7 - _ZN39_INTERNAL_e3f1b030_4_k_cu_6adb6347_52634cuda3std6ranges3__45__cpo4swapE)
_ZN39_INTERNAL_e3f1b030_4_k_cu_6adb6347_52634cuda3std6ranges3__45__cpo4swapE:
	.zero		1
.L_7:


//--------------------- .nv.constant0._ZN7cutlass13device_kernelINS_4gemm6kernel13GemmUniversalIN4cute5tupleIJiiiiEEENS1_10collective13CollectiveMmaINS1_37MainloopSm90TmaGmmaWarpSpecializedFP8ILi4ENS5_IJNS4_1CILi2EEENSA_ILi1EEESC_EEENS1_32KernelTmaWarpSpecializedPingpongEEENS5_IJNSA_ILi64EEESG_NSA_ILi32EEEEEENS_12float_e5m2_tENS5_IJlSC_lEEESJ_SK_NS4_8TiledMMAINS4_8MMA_AtomIJNS4_4SM904GMMA30MMA_64x64x32_F32E5M2E5M2_SS_TNILNSO_7ScaleInE1ELSQ_1EEEEEENS4_6LayoutINS5_IJSC_SC_SC_EEENS5_IJNSA_ILi0EEESV_SV_EEEEENS5_IJNS4_10UnderscoreESY_SY_EEEEENS4_13SM90_TMA_LOADENS4_14ComposedLayoutINS4_7SwizzleILi1ELi4ELi3EEENS4_18smem_ptr_flag_bitsILi8EEENST_INS5_IJNSA_ILi8EEESH_EEENS5_IJSH_SC_EEEEEEEvNS4_8identityENS4_23SM90_TMA_LOAD_MULTICASTES1B_vS1C_EENS_8epilogue10collective6detail29Sm90TmaWarpSpecializedAdapterINS1G_15DefaultEpilogueISJ_SK_SK_NS1F_6thread17LinearCombinationISJ_Li1EffLNS1K_9ScaleType4KindE0ELNS_15FloatRoundStyleE2ESJ_EENS1_15EpilogueDefaultEEEEEvvEEEEvNT_6ParamsE --------------------------
	.section	.nv.constant0._ZN7cutlass13device_kernelINS_4gemm6kernel13GemmUniversalIN4cute5tupleIJiiiiEEENS1_10collective13CollectiveMmaINS1_37MainloopSm90TmaGmmaWarpSpecializedFP8ILi4ENS5_IJNS4_1CILi2EEENSA_ILi1EEESC_EEENS1_32KernelTmaWarpSpecializedPingpongEEENS5_IJNSA_ILi64EEESG_NSA_ILi32EEEEEENS_12float_e5m2_tENS5_IJlSC_lEEESJ_SK_NS4_8TiledMMAINS4_8MMA_AtomIJNS4_4SM904GMMA30MMA_64x64x32_F32E5M2E5M2_SS_TNILNSO_7ScaleInE1ELSQ_1EEEEEENS4_6LayoutINS5_IJSC_SC_SC_EEENS5_IJNSA_ILi0EEESV_SV_EEEEENS5_IJNS4_10UnderscoreESY_SY_EEEEENS4_13SM90_TMA_LOADENS4_14ComposedLayoutINS4_7SwizzleILi1ELi4ELi3EEENS4_18smem_ptr_flag_bitsILi8EEENST_INS5_IJNSA_ILi8EEESH_EEENS5_IJSH_SC_EEEEEEEvNS4_8identityENS4_23SM90_TMA_LOAD_MULTICASTES1B_vS1C_EENS_8epilogue10collective6detail29Sm90TmaWarpSpecializedAdapterINS1G_15DefaultEpilogueISJ_SK_SK_NS1F_6thread17LinearCombinationISJ_Li1EffLNS1K_9ScaleType4KindE0ELNS_15FloatRoundStyleE2ESJ_EENS1_15EpilogueDefaultEEEEEvvEEEEvNT_6ParamsE,"a",@progbits
	.sectionflags	@""
	.align	4
.nv.constant0._ZN7cutlass13device_kernelINS_4gemm6kernel13GemmUniversalIN4cute5tupleIJiiiiEEENS1_10collective13CollectiveMmaINS1_37MainloopSm90TmaGmmaWarpSpecializedFP8ILi4ENS5_IJNS4_1CILi2EEENSA_ILi1EEESC_EEENS1_32KernelTmaWarpSpecializedPingpongEEENS5_IJNSA_ILi64EEESG_NSA_ILi32EEEEEENS_12float_e5m2_tENS5_IJlSC_lEEESJ_SK_NS4_8TiledMMAINS4_8MMA_AtomIJNS4_4SM904GMMA30MMA_64x64x32_F32E5M2E5M2_SS_TNILNSO_7ScaleInE1ELSQ_1EEEEEENS4_6LayoutINS5_IJSC_SC_SC_EEENS5_IJNSA_ILi0EEESV_SV_EEEEENS5_IJNS4_10UnderscoreESY_SY_EEEEENS4_13SM90_TMA_LOADENS4_14ComposedLayoutINS4_7SwizzleILi1ELi4ELi3EEENS4_18smem_ptr_flag_bitsILi8EEENST_INS5_IJNSA_ILi8EEESH_EEENS5_IJSH_SC_EEEEEEEvNS4_8identityENS4_23SM90_TMA_LOAD_MULTICASTES1B_vS1C_EENS_8epilogue10collective6detail29Sm90TmaWarpSpecializedAdapterINS1G_15DefaultEpilogueISJ_SK_SK_NS1F_6thread17LinearCombinationISJ_Li1EffLNS1K_9ScaleType4KindE0ELNS_15FloatRoundStyleE2ESJ_EENS1_15EpilogueDefaultEEEEEvvEEEEvNT_6ParamsE:
	.zero		1664


//--------------------- SYMBOLS --------------------------

	.type		.nv.reservedSmem.offset0,@object
	.size		.nv.reservedSmem.offset0,0x4
